//
// Generated by NVIDIA NVVM Compiler
//
// Compiler Build ID: CL-36424714
// Cuda compilation tools, release 13.0, V13.0.88
// Based on NVVM 20.0.0
//

.version 9.0
.target sm_100
.address_size 64

	// .globl	_Z17anisotropy_kernelP6float1iiffs
.func  (.param .b64 func_retval0) __internal_accurate_pow
(
	.param .b64 __internal_accurate_pow_param_0
)
;

.visible .entry _Z17anisotropy_kernelP6float1iiffs(
	.param .u64 .ptr .align 1 _Z17anisotropy_kernelP6float1iiffs_param_0,
	.param .u32 _Z17anisotropy_kernelP6float1iiffs_param_1,
	.param .u32 _Z17anisotropy_kernelP6float1iiffs_param_2,
	.param .f32 _Z17anisotropy_kernelP6float1iiffs_param_3,
	.param .f32 _Z17anisotropy_kernelP6float1iiffs_param_4,
	.param .u16 _Z17anisotropy_kernelP6float1iiffs_param_5
)
{
	.reg .pred 	%p<122>;
	.reg .b16 	%rs<2>;
	.reg .b32 	%r<210>;
	.reg .b32 	%f<53>;
	.reg .b64 	%rd<22>;
	.reg .b64 	%fd<253>;

	ld.param.u64 	%rd3, [_Z17anisotropy_kernelP6float1iiffs_param_0];
	ld.param.u32 	%r30, [_Z17anisotropy_kernelP6float1iiffs_param_1];
	ld.param.u32 	%r31, [_Z17anisotropy_kernelP6float1iiffs_param_2];
	ld.param.f32 	%f21, [_Z17anisotropy_kernelP6float1iiffs_param_3];
	ld.param.f32 	%f22, [_Z17anisotropy_kernelP6float1iiffs_param_4];
	ld.param.u16 	%rs1, [_Z17anisotropy_kernelP6float1iiffs_param_5];
	cvta.to.global.u64 	%rd1, %rd3;
	mov.u32 	%r32, %ctaid.x;
	mov.u32 	%r33, %ntid.x;
	mov.u32 	%r34, %tid.x;
	mad.lo.s32 	%r35, %r32, %r33, %r34;
	mov.u32 	%r36, %ctaid.y;
	mov.u32 	%r37, %ntid.y;
	mov.u32 	%r38, %tid.y;
	mad.lo.s32 	%r1, %r36, %r37, %r38;
	mul.lo.s32 	%r2, %r30, %r35;
	add.s32 	%r3, %r2, %r1;
	mul.lo.s32 	%r4, %r31, %r30;
	add.s32 	%r5, %r3, %r30;
	setp.lt.s32 	%p1, %r35, 2;
	@%p1 bra 	$L__BB0_2;
	sub.s32 	%r39, %r2, %r30;
	add.s32 	%r40, %r39, %r1;
	mul.wide.s32 	%rd4, %r40, 4;
	add.s64 	%rd5, %rd1, %rd4;
	ld.global.f32 	%f24, [%rd5];
	mul.wide.s32 	%rd6, %r30, 4;
	add.s64 	%rd7, %rd5, %rd6;
	ld.global.f32 	%f25, [%rd7];
	sub.f32 	%f49, %f24, %f25;
$L__BB0_2:
	setp.ge.s32 	%p2, %r5, %r4;
	@%p2 bra 	$L__BB0_4;
	mul.wide.s32 	%rd8, %r5, 4;
	add.s64 	%rd9, %rd1, %rd8;
	ld.global.f32 	%f27, [%rd9];
	mul.wide.s32 	%rd10, %r3, 4;
	add.s64 	%rd11, %rd1, %rd10;
	ld.global.f32 	%f28, [%rd11];
	sub.f32 	%f50, %f27, %f28;
$L__BB0_4:
	setp.lt.u32 	%p3, %r1, 2;
	cvt.s64.s32 	%rd12, %r2;
	cvt.u64.u32 	%rd13, %r1;
	add.s64 	%rd14, %rd13, %rd12;
	shl.b64 	%rd15, %rd14, 2;
	add.s64 	%rd2, %rd1, %rd15;
	@%p3 bra 	$L__BB0_6;
	ld.global.f32 	%f30, [%rd2+-4];
	mul.wide.s32 	%rd16, %r3, 4;
	add.s64 	%rd17, %rd1, %rd16;
	ld.global.f32 	%f31, [%rd17];
	sub.f32 	%f51, %f30, %f31;
$L__BB0_6:
	add.s32 	%r41, %r3, 1;
	setp.ge.s32 	%p4, %r41, %r4;
	@%p4 bra 	$L__BB0_8;
	ld.global.f32 	%f33, [%rd2+4];
	mul.wide.s32 	%rd18, %r3, 4;
	add.s64 	%rd19, %rd1, %rd18;
	ld.global.f32 	%f34, [%rd19];
	sub.f32 	%f52, %f33, %f34;
$L__BB0_8:
	setp.ne.s16 	%p5, %rs1, 1;
	@%p5 bra 	$L__BB0_49;
	div.rn.f32 	%f9, %f49, %f21;
	cvt.f64.f32 	%fd1, %f9;
	{
	.reg .b32 %temp; 
	mov.b64 	{%temp, %r6}, %fd1;
	}
	mov.f64 	%fd125, 0d4000000000000000;
	{
	.reg .b32 %temp; 
	mov.b64 	{%temp, %r102}, %fd125;
	}
	and.b32  	%r8, %r102, 2146435072;
	setp.eq.s32 	%p58, %r8, 1062207488;
	abs.f64 	%fd2, %fd1;
	{ // callseq 4, 0
	.param .b64 param0;
	st.param.f64 	[param0], %fd2;
	.param .b64 retval0;
	call.uni (retval0), 
	__internal_accurate_pow, 
	(
	param0
	);
	ld.param.f64 	%fd126, [retval0];
	} // callseq 4
	setp.lt.s32 	%p59, %r6, 0;
	neg.f64 	%fd128, %fd126;
	selp.f64 	%fd129, %fd128, %fd126, %p58;
	selp.f64 	%fd231, %fd129, %fd126, %p59;
	setp.neu.f32 	%p60, %f9, 0f00000000;
	@%p60 bra 	$L__BB0_11;
	setp.eq.s32 	%p61, %r8, 1062207488;
	selp.b32 	%r103, %r6, 0, %p61;
	setp.lt.s32 	%p62, %r102, 0;
	or.b32  	%r104, %r103, 2146435072;
	selp.b32 	%r105, %r104, %r103, %p62;
	mov.b32 	%r106, 0;
	mov.b64 	%fd231, {%r106, %r105};
$L__BB0_11:
	add.f64 	%fd130, %fd1, 0d4000000000000000;
	{
	.reg .b32 %temp; 
	mov.b64 	{%temp, %r107}, %fd130;
	}
	and.b32  	%r108, %r107, 2146435072;
	setp.ne.s32 	%p63, %r108, 2146435072;
	@%p63 bra 	$L__BB0_16;
	setp.num.f32 	%p64, %f9, %f9;
	@%p64 bra 	$L__BB0_14;
	mov.f64 	%fd131, 0d4000000000000000;
	add.rn.f64 	%fd231, %fd1, %fd131;
	bra.uni 	$L__BB0_16;
$L__BB0_14:
	setp.neu.f64 	%p65, %fd2, 0d7FF0000000000000;
	@%p65 bra 	$L__BB0_16;
	setp.lt.s32 	%p66, %r6, 0;
	setp.eq.s32 	%p67, %r8, 1062207488;
	setp.lt.s32 	%p68, %r102, 0;
	selp.b32 	%r110, 0, 2146435072, %p68;
	and.b32  	%r111, %r102, 2147483647;
	setp.ne.s32 	%p69, %r111, 1071644672;
	or.b32  	%r112, %r110, -2147483648;
	selp.b32 	%r113, %r112, %r110, %p69;
	selp.b32 	%r114, %r113, %r110, %p67;
	selp.b32 	%r115, %r114, %r110, %p66;
	mov.b32 	%r116, 0;
	mov.b64 	%fd231, {%r116, %r115};
$L__BB0_16:
	setp.eq.f32 	%p70, %f9, 0f3F800000;
	neg.f64 	%fd132, %fd231;
	selp.f64 	%fd9, 0dBFF0000000000000, %fd132, %p70;
	fma.rn.f64 	%fd133, %fd9, 0d3FF71547652B82FE, 0d4338000000000000;
	{
	.reg .b32 %temp; 
	mov.b64 	{%r9, %temp}, %fd133;
	}
	mov.f64 	%fd134, 0dC338000000000000;
	add.rn.f64 	%fd135, %fd133, %fd134;
	fma.rn.f64 	%fd136, %fd135, 0dBFE62E42FEFA39EF, %fd9;
	fma.rn.f64 	%fd137, %fd135, 0dBC7ABC9E3B39803F, %fd136;
	fma.rn.f64 	%fd138, %fd137, 0d3E5ADE1569CE2BDF, 0d3E928AF3FCA213EA;
	fma.rn.f64 	%fd139, %fd138, %fd137, 0d3EC71DEE62401315;
	fma.rn.f64 	%fd140, %fd139, %fd137, 0d3EFA01997C89EB71;
	fma.rn.f64 	%fd141, %fd140, %fd137, 0d3F2A01A014761F65;
	fma.rn.f64 	%fd142, %fd141, %fd137, 0d3F56C16C1852B7AF;
	fma.rn.f64 	%fd143, %fd142, %fd137, 0d3F81111111122322;
	fma.rn.f64 	%fd144, %fd143, %fd137, 0d3FA55555555502A1;
	fma.rn.f64 	%fd145, %fd144, %fd137, 0d3FC5555555555511;
	fma.rn.f64 	%fd146, %fd145, %fd137, 0d3FE000000000000B;
	fma.rn.f64 	%fd147, %fd146, %fd137, 0d3FF0000000000000;
	fma.rn.f64 	%fd148, %fd147, %fd137, 0d3FF0000000000000;
	{
	.reg .b32 %temp; 
	mov.b64 	{%r10, %temp}, %fd148;
	}
	{
	.reg .b32 %temp; 
	mov.b64 	{%temp, %r11}, %fd148;
	}
	shl.b32 	%r117, %r9, 20;
	add.s32 	%r118, %r117, %r11;
	mov.b64 	%fd232, {%r10, %r118};
	{
	.reg .b32 %temp; 
	mov.b64 	{%temp, %r119}, %fd9;
	}
	mov.b32 	%f35, %r119;
	abs.f32 	%f10, %f35;
	setp.lt.f32 	%p71, %f10, 0f4086232B;
	@%p71 bra 	$L__BB0_19;
	setp.lt.f64 	%p72, %fd9, 0d0000000000000000;
	add.f64 	%fd149, %fd9, 0d7FF0000000000000;
	selp.f64 	%fd232, 0d0000000000000000, %fd149, %p72;
	setp.geu.f32 	%p73, %f10, 0f40874800;
	@%p73 bra 	$L__BB0_19;
	shr.u32 	%r120, %r9, 31;
	add.s32 	%r121, %r9, %r120;
	shr.s32 	%r122, %r121, 1;
	shl.b32 	%r123, %r122, 20;
	add.s32 	%r124, %r11, %r123;
	mov.b64 	%fd150, {%r10, %r124};
	sub.s32 	%r125, %r9, %r122;
	shl.b32 	%r126, %r125, 20;
	add.s32 	%r127, %r126, 1072693248;
	mov.b32 	%r128, 0;
	mov.b64 	%fd151, {%r128, %r127};
	mul.f64 	%fd232, %fd151, %fd150;
$L__BB0_19:
	setp.eq.s32 	%p74, %r8, 1062207488;
	div.rn.f32 	%f11, %f50, %f21;
	cvt.f64.f32 	%fd14, %f11;
	{
	.reg .b32 %temp; 
	mov.b64 	{%temp, %r12}, %fd14;
	}
	abs.f64 	%fd15, %fd14;
	{ // callseq 5, 0
	.param .b64 param0;
	st.param.f64 	[param0], %fd15;
	.param .b64 retval0;
	call.uni (retval0), 
	__internal_accurate_pow, 
	(
	param0
	);
	ld.param.f64 	%fd152, [retval0];
	} // callseq 5
	setp.lt.s32 	%p75, %r12, 0;
	neg.f64 	%fd154, %fd152;
	selp.f64 	%fd155, %fd154, %fd152, %p74;
	selp.f64 	%fd234, %fd155, %fd152, %p75;
	setp.neu.f32 	%p76, %f11, 0f00000000;
	@%p76 bra 	$L__BB0_21;
	setp.eq.s32 	%p77, %r8, 1062207488;
	selp.b32 	%r130, %r12, 0, %p77;
	setp.lt.s32 	%p78, %r102, 0;
	or.b32  	%r131, %r130, 2146435072;
	selp.b32 	%r132, %r131, %r130, %p78;
	mov.b32 	%r133, 0;
	mov.b64 	%fd234, {%r133, %r132};
$L__BB0_21:
	add.f64 	%fd156, %fd14, 0d4000000000000000;
	{
	.reg .b32 %temp; 
	mov.b64 	{%temp, %r134}, %fd156;
	}
	and.b32  	%r135, %r134, 2146435072;
	setp.ne.s32 	%p79, %r135, 2146435072;
	@%p79 bra 	$L__BB0_26;
	setp.num.f32 	%p80, %f11, %f11;
	@%p80 bra 	$L__BB0_24;
	mov.f64 	%fd157, 0d4000000000000000;
	add.rn.f64 	%fd234, %fd14, %fd157;
	bra.uni 	$L__BB0_26;
$L__BB0_24:
	setp.neu.f64 	%p81, %fd15, 0d7FF0000000000000;
	@%p81 bra 	$L__BB0_26;
	setp.lt.s32 	%p82, %r12, 0;
	setp.eq.s32 	%p83, %r8, 1062207488;
	setp.lt.s32 	%p84, %r102, 0;
	selp.b32 	%r137, 0, 2146435072, %p84;
	and.b32  	%r138, %r102, 2147483647;
	setp.ne.s32 	%p85, %r138, 1071644672;
	or.b32  	%r139, %r137, -2147483648;
	selp.b32 	%r140, %r139, %r137, %p85;
	selp.b32 	%r141, %r140, %r137, %p83;
	selp.b32 	%r142, %r141, %r137, %p82;
	mov.b32 	%r143, 0;
	mov.b64 	%fd234, {%r143, %r142};
$L__BB0_26:
	setp.eq.f32 	%p86, %f11, 0f3F800000;
	neg.f64 	%fd158, %fd234;
	selp.f64 	%fd22, 0dBFF0000000000000, %fd158, %p86;
	fma.rn.f64 	%fd159, %fd22, 0d3FF71547652B82FE, 0d4338000000000000;
	{
	.reg .b32 %temp; 
	mov.b64 	{%r13, %temp}, %fd159;
	}
	mov.f64 	%fd160, 0dC338000000000000;
	add.rn.f64 	%fd161, %fd159, %fd160;
	fma.rn.f64 	%fd162, %fd161, 0dBFE62E42FEFA39EF, %fd22;
	fma.rn.f64 	%fd163, %fd161, 0dBC7ABC9E3B39803F, %fd162;
	fma.rn.f64 	%fd164, %fd163, 0d3E5ADE1569CE2BDF, 0d3E928AF3FCA213EA;
	fma.rn.f64 	%fd165, %fd164, %fd163, 0d3EC71DEE62401315;
	fma.rn.f64 	%fd166, %fd165, %fd163, 0d3EFA01997C89EB71;
	fma.rn.f64 	%fd167, %fd166, %fd163, 0d3F2A01A014761F65;
	fma.rn.f64 	%fd168, %fd167, %fd163, 0d3F56C16C1852B7AF;
	fma.rn.f64 	%fd169, %fd168, %fd163, 0d3F81111111122322;
	fma.rn.f64 	%fd170, %fd169, %fd163, 0d3FA55555555502A1;
	fma.rn.f64 	%fd171, %fd170, %fd163, 0d3FC5555555555511;
	fma.rn.f64 	%fd172, %fd171, %fd163, 0d3FE000000000000B;
	fma.rn.f64 	%fd173, %fd172, %fd163, 0d3FF0000000000000;
	fma.rn.f64 	%fd174, %fd173, %fd163, 0d3FF0000000000000;
	{
	.reg .b32 %temp; 
	mov.b64 	{%r14, %temp}, %fd174;
	}
	{
	.reg .b32 %temp; 
	mov.b64 	{%temp, %r15}, %fd174;
	}
	shl.b32 	%r144, %r13, 20;
	add.s32 	%r145, %r144, %r15;
	mov.b64 	%fd235, {%r14, %r145};
	{
	.reg .b32 %temp; 
	mov.b64 	{%temp, %r146}, %fd22;
	}
	mov.b32 	%f36, %r146;
	abs.f32 	%f12, %f36;
	setp.lt.f32 	%p87, %f12, 0f4086232B;
	@%p87 bra 	$L__BB0_29;
	setp.lt.f64 	%p88, %fd22, 0d0000000000000000;
	add.f64 	%fd175, %fd22, 0d7FF0000000000000;
	selp.f64 	%fd235, 0d0000000000000000, %fd175, %p88;
	setp.geu.f32 	%p89, %f12, 0f40874800;
	@%p89 bra 	$L__BB0_29;
	shr.u32 	%r147, %r13, 31;
	add.s32 	%r148, %r13, %r147;
	shr.s32 	%r149, %r148, 1;
	shl.b32 	%r150, %r149, 20;
	add.s32 	%r151, %r15, %r150;
	mov.b64 	%fd176, {%r14, %r151};
	sub.s32 	%r152, %r13, %r149;
	shl.b32 	%r153, %r152, 20;
	add.s32 	%r154, %r153, 1072693248;
	mov.b32 	%r155, 0;
	mov.b64 	%fd177, {%r155, %r154};
	mul.f64 	%fd235, %fd177, %fd176;
$L__BB0_29:
	setp.eq.s32 	%p90, %r8, 1062207488;
	div.rn.f32 	%f13, %f51, %f21;
	cvt.f64.f32 	%fd27, %f13;
	{
	.reg .b32 %temp; 
	mov.b64 	{%temp, %r16}, %fd27;
	}
	abs.f64 	%fd28, %fd27;
	{ // callseq 6, 0
	.param .b64 param0;
	st.param.f64 	[param0], %fd28;
	.param .b64 retval0;
	call.uni (retval0), 
	__internal_accurate_pow, 
	(
	param0
	);
	ld.param.f64 	%fd178, [retval0];
	} // callseq 6
	setp.lt.s32 	%p91, %r16, 0;
	neg.f64 	%fd180, %fd178;
	selp.f64 	%fd181, %fd180, %fd178, %p90;
	selp.f64 	%fd237, %fd181, %fd178, %p91;
	setp.neu.f32 	%p92, %f13, 0f00000000;
	@%p92 bra 	$L__BB0_31;
	setp.eq.s32 	%p93, %r8, 1062207488;
	selp.b32 	%r157, %r16, 0, %p93;
	setp.lt.s32 	%p94, %r102, 0;
	or.b32  	%r158, %r157, 2146435072;
	selp.b32 	%r159, %r158, %r157, %p94;
	mov.b32 	%r160, 0;
	mov.b64 	%fd237, {%r160, %r159};
$L__BB0_31:
	add.f64 	%fd182, %fd27, 0d4000000000000000;
	{
	.reg .b32 %temp; 
	mov.b64 	{%temp, %r161}, %fd182;
	}
	and.b32  	%r162, %r161, 2146435072;
	setp.ne.s32 	%p95, %r162, 2146435072;
	@%p95 bra 	$L__BB0_36;
	setp.num.f32 	%p96, %f13, %f13;
	@%p96 bra 	$L__BB0_34;
	mov.f64 	%fd183, 0d4000000000000000;
	add.rn.f64 	%fd237, %fd27, %fd183;
	bra.uni 	$L__BB0_36;
$L__BB0_34:
	setp.neu.f64 	%p97, %fd28, 0d7FF0000000000000;
	@%p97 bra 	$L__BB0_36;
	setp.lt.s32 	%p98, %r16, 0;
	setp.eq.s32 	%p99, %r8, 1062207488;
	setp.lt.s32 	%p100, %r102, 0;
	selp.b32 	%r164, 0, 2146435072, %p100;
	and.b32  	%r165, %r102, 2147483647;
	setp.ne.s32 	%p101, %r165, 1071644672;
	or.b32  	%r166, %r164, -2147483648;
	selp.b32 	%r167, %r166, %r164, %p101;
	selp.b32 	%r168, %r167, %r164, %p99;
	selp.b32 	%r169, %r168, %r164, %p98;
	mov.b32 	%r170, 0;
	mov.b64 	%fd237, {%r170, %r169};
$L__BB0_36:
	setp.eq.f32 	%p102, %f13, 0f3F800000;
	neg.f64 	%fd184, %fd237;
	selp.f64 	%fd35, 0dBFF0000000000000, %fd184, %p102;
	fma.rn.f64 	%fd185, %fd35, 0d3FF71547652B82FE, 0d4338000000000000;
	{
	.reg .b32 %temp; 
	mov.b64 	{%r17, %temp}, %fd185;
	}
	mov.f64 	%fd186, 0dC338000000000000;
	add.rn.f64 	%fd187, %fd185, %fd186;
	fma.rn.f64 	%fd188, %fd187, 0dBFE62E42FEFA39EF, %fd35;
	fma.rn.f64 	%fd189, %fd187, 0dBC7ABC9E3B39803F, %fd188;
	fma.rn.f64 	%fd190, %fd189, 0d3E5ADE1569CE2BDF, 0d3E928AF3FCA213EA;
	fma.rn.f64 	%fd191, %fd190, %fd189, 0d3EC71DEE62401315;
	fma.rn.f64 	%fd192, %fd191, %fd189, 0d3EFA01997C89EB71;
	fma.rn.f64 	%fd193, %fd192, %fd189, 0d3F2A01A014761F65;
	fma.rn.f64 	%fd194, %fd193, %fd189, 0d3F56C16C1852B7AF;
	fma.rn.f64 	%fd195, %fd194, %fd189, 0d3F81111111122322;
	fma.rn.f64 	%fd196, %fd195, %fd189, 0d3FA55555555502A1;
	fma.rn.f64 	%fd197, %fd196, %fd189, 0d3FC5555555555511;
	fma.rn.f64 	%fd198, %fd197, %fd189, 0d3FE000000000000B;
	fma.rn.f64 	%fd199, %fd198, %fd189, 0d3FF0000000000000;
	fma.rn.f64 	%fd200, %fd199, %fd189, 0d3FF0000000000000;
	{
	.reg .b32 %temp; 
	mov.b64 	{%r18, %temp}, %fd200;
	}
	{
	.reg .b32 %temp; 
	mov.b64 	{%temp, %r19}, %fd200;
	}
	shl.b32 	%r171, %r17, 20;
	add.s32 	%r172, %r171, %r19;
	mov.b64 	%fd238, {%r18, %r172};
	{
	.reg .b32 %temp; 
	mov.b64 	{%temp, %r173}, %fd35;
	}
	mov.b32 	%f37, %r173;
	abs.f32 	%f14, %f37;
	setp.lt.f32 	%p103, %f14, 0f4086232B;
	@%p103 bra 	$L__BB0_39;
	setp.lt.f64 	%p104, %fd35, 0d0000000000000000;
	add.f64 	%fd201, %fd35, 0d7FF0000000000000;
	selp.f64 	%fd238, 0d0000000000000000, %fd201, %p104;
	setp.geu.f32 	%p105, %f14, 0f40874800;
	@%p105 bra 	$L__BB0_39;
	shr.u32 	%r174, %r17, 31;
	add.s32 	%r175, %r17, %r174;
	shr.s32 	%r176, %r175, 1;
	shl.b32 	%r177, %r176, 20;
	add.s32 	%r178, %r19, %r177;
	mov.b64 	%fd202, {%r18, %r178};
	sub.s32 	%r179, %r17, %r176;
	shl.b32 	%r180, %r179, 20;
	add.s32 	%r181, %r180, 1072693248;
	mov.b32 	%r182, 0;
	mov.b64 	%fd203, {%r182, %r181};
	mul.f64 	%fd238, %fd203, %fd202;
$L__BB0_39:
	setp.eq.s32 	%p106, %r8, 1062207488;
	div.rn.f32 	%f15, %f52, %f21;
	cvt.f64.f32 	%fd40, %f15;
	{
	.reg .b32 %temp; 
	mov.b64 	{%temp, %r20}, %fd40;
	}
	abs.f64 	%fd41, %fd40;
	{ // callseq 7, 0
	.param .b64 param0;
	st.param.f64 	[param0], %fd41;
	.param .b64 retval0;
	call.uni (retval0), 
	__internal_accurate_pow, 
	(
	param0
	);
	ld.param.f64 	%fd204, [retval0];
	} // callseq 7
	setp.lt.s32 	%p107, %r20, 0;
	neg.f64 	%fd206, %fd204;
	selp.f64 	%fd207, %fd206, %fd204, %p106;
	selp.f64 	%fd240, %fd207, %fd204, %p107;
	setp.neu.f32 	%p108, %f15, 0f00000000;
	@%p108 bra 	$L__BB0_41;
	selp.b32 	%r184, %r20, 0, %p106;
	setp.lt.s32 	%p110, %r102, 0;
	or.b32  	%r185, %r184, 2146435072;
	selp.b32 	%r186, %r185, %r184, %p110;
	mov.b32 	%r187, 0;
	mov.b64 	%fd240, {%r187, %r186};
$L__BB0_41:
	add.f64 	%fd208, %fd40, 0d4000000000000000;
	{
	.reg .b32 %temp; 
	mov.b64 	{%temp, %r188}, %fd208;
	}
	and.b32  	%r189, %r188, 2146435072;
	setp.ne.s32 	%p111, %r189, 2146435072;
	@%p111 bra 	$L__BB0_46;
	setp.num.f32 	%p112, %f15, %f15;
	@%p112 bra 	$L__BB0_44;
	mov.f64 	%fd209, 0d4000000000000000;
	add.rn.f64 	%fd240, %fd40, %fd209;
	bra.uni 	$L__BB0_46;
$L__BB0_44:
	setp.neu.f64 	%p113, %fd41, 0d7FF0000000000000;
	@%p113 bra 	$L__BB0_46;
	setp.lt.s32 	%p114, %r20, 0;
	setp.eq.s32 	%p115, %r8, 1062207488;
	setp.lt.s32 	%p116, %r102, 0;
	selp.b32 	%r191, 0, 2146435072, %p116;
	and.b32  	%r192, %r102, 2147483647;
	setp.ne.s32 	%p117, %r192, 1071644672;
	or.b32  	%r193, %r191, -2147483648;
	selp.b32 	%r194, %r193, %r191, %p117;
	selp.b32 	%r195, %r194, %r191, %p115;
	selp.b32 	%r196, %r195, %r191, %p114;
	mov.b32 	%r197, 0;
	mov.b64 	%fd240, {%r197, %r196};
$L__BB0_46:
	setp.eq.f32 	%p118, %f15, 0f3F800000;
	neg.f64 	%fd210, %fd240;
	selp.f64 	%fd48, 0dBFF0000000000000, %fd210, %p118;
	fma.rn.f64 	%fd211, %fd48, 0d3FF71547652B82FE, 0d4338000000000000;
	{
	.reg .b32 %temp; 
	mov.b64 	{%r21, %temp}, %fd211;
	}
	mov.f64 	%fd212, 0dC338000000000000;
	add.rn.f64 	%fd213, %fd211, %fd212;
	fma.rn.f64 	%fd214, %fd213, 0dBFE62E42FEFA39EF, %fd48;
	fma.rn.f64 	%fd215, %fd213, 0dBC7ABC9E3B39803F, %fd214;
	fma.rn.f64 	%fd216, %fd215, 0d3E5ADE1569CE2BDF, 0d3E928AF3FCA213EA;
	fma.rn.f64 	%fd217, %fd216, %fd215, 0d3EC71DEE62401315;
	fma.rn.f64 	%fd218, %fd217, %fd215, 0d3EFA01997C89EB71;
	fma.rn.f64 	%fd219, %fd218, %fd215, 0d3F2A01A014761F65;
	fma.rn.f64 	%fd220, %fd219, %fd215, 0d3F56C16C1852B7AF;
	fma.rn.f64 	%fd221, %fd220, %fd215, 0d3F81111111122322;
	fma.rn.f64 	%fd222, %fd221, %fd215, 0d3FA55555555502A1;
	fma.rn.f64 	%fd223, %fd222, %fd215, 0d3FC5555555555511;
	fma.rn.f64 	%fd224, %fd223, %fd215, 0d3FE000000000000B;
	fma.rn.f64 	%fd225, %fd224, %fd215, 0d3FF0000000000000;
	fma.rn.f64 	%fd226, %fd225, %fd215, 0d3FF0000000000000;
	{
	.reg .b32 %temp; 
	mov.b64 	{%r22, %temp}, %fd226;
	}
	{
	.reg .b32 %temp; 
	mov.b64 	{%temp, %r23}, %fd226;
	}
	shl.b32 	%r198, %r21, 20;
	add.s32 	%r199, %r198, %r23;
	mov.b64 	%fd252, {%r22, %r199};
	{
	.reg .b32 %temp; 
	mov.b64 	{%temp, %r200}, %fd48;
	}
	mov.b32 	%f38, %r200;
	abs.f32 	%f16, %f38;
	setp.lt.f32 	%p119, %f16, 0f4086232B;
	@%p119 bra 	$L__BB0_78;
	setp.lt.f64 	%p120, %fd48, 0d0000000000000000;
	add.f64 	%fd227, %fd48, 0d7FF0000000000000;
	selp.f64 	%fd252, 0d0000000000000000, %fd227, %p120;
	setp.geu.f32 	%p121, %f16, 0f40874800;
	@%p121 bra 	$L__BB0_78;
	shr.u32 	%r201, %r21, 31;
	add.s32 	%r202, %r21, %r201;
	shr.s32 	%r203, %r202, 1;
	shl.b32 	%r204, %r203, 20;
	add.s32 	%r205, %r23, %r204;
	mov.b64 	%fd228, {%r22, %r205};
	sub.s32 	%r206, %r21, %r203;
	shl.b32 	%r207, %r206, 20;
	add.s32 	%r208, %r207, 1072693248;
	mov.b32 	%r209, 0;
	mov.b64 	%fd229, {%r209, %r208};
	mul.f64 	%fd252, %fd229, %fd228;
	bra.uni 	$L__BB0_78;
$L__BB0_49:
	div.rn.f32 	%f17, %f49, %f21;
	cvt.f64.f32 	%fd52, %f17;
	{
	.reg .b32 %temp; 
	mov.b64 	{%temp, %r24}, %fd52;
	}
	mov.f64 	%fd92, 0d4000000000000000;
	{
	.reg .b32 %temp; 
	mov.b64 	{%temp, %r42}, %fd92;
	}
	and.b32  	%r26, %r42, 2146435072;
	setp.eq.s32 	%p6, %r26, 1062207488;
	abs.f64 	%fd53, %fd52;
	{ // callseq 0, 0
	.param .b64 param0;
	st.param.f64 	[param0], %fd53;
	.param .b64 retval0;
	call.uni (retval0), 
	__internal_accurate_pow, 
	(
	param0
	);
	ld.param.f64 	%fd93, [retval0];
	} // callseq 0
	setp.lt.s32 	%p7, %r24, 0;
	neg.f64 	%fd95, %fd93;
	selp.f64 	%fd96, %fd95, %fd93, %p6;
	selp.f64 	%fd242, %fd96, %fd93, %p7;
	setp.neu.f32 	%p8, %f17, 0f00000000;
	@%p8 bra 	$L__BB0_51;
	setp.eq.s32 	%p9, %r26, 1062207488;
	selp.b32 	%r43, %r24, 0, %p9;
	setp.lt.s32 	%p10, %r42, 0;
	or.b32  	%r44, %r43, 2146435072;
	selp.b32 	%r45, %r44, %r43, %p10;
	mov.b32 	%r46, 0;
	mov.b64 	%fd242, {%r46, %r45};
$L__BB0_51:
	add.f64 	%fd97, %fd52, 0d4000000000000000;
	{
	.reg .b32 %temp; 
	mov.b64 	{%temp, %r47}, %fd97;
	}
	and.b32  	%r48, %r47, 2146435072;
	setp.ne.s32 	%p11, %r48, 2146435072;
	@%p11 bra 	$L__BB0_56;
	setp.num.f32 	%p12, %f17, %f17;
	@%p12 bra 	$L__BB0_54;
	mov.f64 	%fd98, 0d4000000000000000;
	add.rn.f64 	%fd242, %fd52, %fd98;
	bra.uni 	$L__BB0_56;
$L__BB0_54:
	setp.neu.f64 	%p13, %fd53, 0d7FF0000000000000;
	@%p13 bra 	$L__BB0_56;
	setp.lt.s32 	%p14, %r24, 0;
	setp.eq.s32 	%p15, %r26, 1062207488;
	setp.lt.s32 	%p16, %r42, 0;
	selp.b32 	%r50, 0, 2146435072, %p16;
	and.b32  	%r51, %r42, 2147483647;
	setp.ne.s32 	%p17, %r51, 1071644672;
	or.b32  	%r52, %r50, -2147483648;
	selp.b32 	%r53, %r52, %r50, %p17;
	selp.b32 	%r54, %r53, %r50, %p15;
	selp.b32 	%r55, %r54, %r50, %p14;
	mov.b32 	%r56, 0;
	mov.b64 	%fd242, {%r56, %r55};
$L__BB0_56:
	setp.eq.s32 	%p18, %r26, 1062207488;
	setp.eq.f32 	%p19, %f17, 0f3F800000;
	add.f64 	%fd99, %fd242, 0d3FF0000000000000;
	rcp.rn.f64 	%fd100, %fd99;
	selp.f64 	%fd232, 0d3FE0000000000000, %fd100, %p19;
	div.rn.f32 	%f18, %f50, %f21;
	cvt.f64.f32 	%fd61, %f18;
	{
	.reg .b32 %temp; 
	mov.b64 	{%temp, %r27}, %fd61;
	}
	abs.f64 	%fd62, %fd61;
	{ // callseq 1, 0
	.param .b64 param0;
	st.param.f64 	[param0], %fd62;
	.param .b64 retval0;
	call.uni (retval0), 
	__internal_accurate_pow, 
	(
	param0
	);
	ld.param.f64 	%fd101, [retval0];
	} // callseq 1
	setp.lt.s32 	%p20, %r27, 0;
	neg.f64 	%fd103, %fd101;
	selp.f64 	%fd104, %fd103, %fd101, %p18;
	selp.f64 	%fd244, %fd104, %fd101, %p20;
	setp.neu.f32 	%p21, %f18, 0f00000000;
	@%p21 bra 	$L__BB0_58;
	setp.eq.s32 	%p22, %r26, 1062207488;
	selp.b32 	%r58, %r27, 0, %p22;
	setp.lt.s32 	%p23, %r42, 0;
	or.b32  	%r59, %r58, 2146435072;
	selp.b32 	%r60, %r59, %r58, %p23;
	mov.b32 	%r61, 0;
	mov.b64 	%fd244, {%r61, %r60};
$L__BB0_58:
	add.f64 	%fd105, %fd61, 0d4000000000000000;
	{
	.reg .b32 %temp; 
	mov.b64 	{%temp, %r62}, %fd105;
	}
	and.b32  	%r63, %r62, 2146435072;
	setp.ne.s32 	%p24, %r63, 2146435072;
	@%p24 bra 	$L__BB0_63;
	setp.num.f32 	%p25, %f18, %f18;
	@%p25 bra 	$L__BB0_61;
	mov.f64 	%fd106, 0d4000000000000000;
	add.rn.f64 	%fd244, %fd61, %fd106;
	bra.uni 	$L__BB0_63;
$L__BB0_61:
	setp.neu.f64 	%p26, %fd62, 0d7FF0000000000000;
	@%p26 bra 	$L__BB0_63;
	setp.lt.s32 	%p27, %r27, 0;
	setp.eq.s32 	%p28, %r26, 1062207488;
	setp.lt.s32 	%p29, %r42, 0;
	selp.b32 	%r65, 0, 2146435072, %p29;
	and.b32  	%r66, %r42, 2147483647;
	setp.ne.s32 	%p30, %r66, 1071644672;
	or.b32  	%r67, %r65, -2147483648;
	selp.b32 	%r68, %r67, %r65, %p30;
	selp.b32 	%r69, %r68, %r65, %p28;
	selp.b32 	%r70, %r69, %r65, %p27;
	mov.b32 	%r71, 0;
	mov.b64 	%fd244, {%r71, %r70};
$L__BB0_63:
	setp.eq.s32 	%p31, %r26, 1062207488;
	setp.eq.f32 	%p32, %f18, 0f3F800000;
	add.f64 	%fd107, %fd244, 0d3FF0000000000000;
	rcp.rn.f64 	%fd108, %fd107;
	selp.f64 	%fd235, 0d3FE0000000000000, %fd108, %p32;
	div.rn.f32 	%f19, %f51, %f21;
	cvt.f64.f32 	%fd70, %f19;
	{
	.reg .b32 %temp; 
	mov.b64 	{%temp, %r28}, %fd70;
	}
	abs.f64 	%fd71, %fd70;
	{ // callseq 2, 0
	.param .b64 param0;
	st.param.f64 	[param0], %fd71;
	.param .b64 retval0;
	call.uni (retval0), 
	__internal_accurate_pow, 
	(
	param0
	);
	ld.param.f64 	%fd109, [retval0];
	} // callseq 2
	setp.lt.s32 	%p33, %r28, 0;
	neg.f64 	%fd111, %fd109;
	selp.f64 	%fd112, %fd111, %fd109, %p31;
	selp.f64 	%fd246, %fd112, %fd109, %p33;
	setp.neu.f32 	%p34, %f19, 0f00000000;
	@%p34 bra 	$L__BB0_65;
	setp.eq.s32 	%p35, %r26, 1062207488;
	selp.b32 	%r73, %r28, 0, %p35;
	setp.lt.s32 	%p36, %r42, 0;
	or.b32  	%r74, %r73, 2146435072;
	selp.b32 	%r75, %r74, %r73, %p36;
	mov.b32 	%r76, 0;
	mov.b64 	%fd246, {%r76, %r75};
$L__BB0_65:
	add.f64 	%fd113, %fd70, 0d4000000000000000;
	{
	.reg .b32 %temp; 
	mov.b64 	{%temp, %r77}, %fd113;
	}
	and.b32  	%r78, %r77, 2146435072;
	setp.ne.s32 	%p37, %r78, 2146435072;
	@%p37 bra 	$L__BB0_70;
	setp.num.f32 	%p38, %f19, %f19;
	@%p38 bra 	$L__BB0_68;
	mov.f64 	%fd114, 0d4000000000000000;
	add.rn.f64 	%fd246, %fd70, %fd114;
	bra.uni 	$L__BB0_70;
$L__BB0_68:
	setp.neu.f64 	%p39, %fd71, 0d7FF0000000000000;
	@%p39 bra 	$L__BB0_70;
	setp.lt.s32 	%p40, %r28, 0;
	setp.eq.s32 	%p41, %r26, 1062207488;
	setp.lt.s32 	%p42, %r42, 0;
	selp.b32 	%r80, 0, 2146435072, %p42;
	and.b32  	%r81, %r42, 2147483647;
	setp.ne.s32 	%p43, %r81, 1071644672;
	or.b32  	%r82, %r80, -2147483648;
	selp.b32 	%r83, %r82, %r80, %p43;
	selp.b32 	%r84, %r83, %r80, %p41;
	selp.b32 	%r85, %r84, %r80, %p40;
	mov.b32 	%r86, 0;
	mov.b64 	%fd246, {%r86, %r85};
$L__BB0_70:
	setp.eq.s32 	%p44, %r26, 1062207488;
	setp.eq.f32 	%p45, %f19, 0f3F800000;
	add.f64 	%fd115, %fd246, 0d3FF0000000000000;
	rcp.rn.f64 	%fd116, %fd115;
	selp.f64 	%fd238, 0d3FE0000000000000, %fd116, %p45;
	div.rn.f32 	%f20, %f52, %f21;
	cvt.f64.f32 	%fd79, %f20;
	{
	.reg .b32 %temp; 
	mov.b64 	{%temp, %r29}, %fd79;
	}
	abs.f64 	%fd80, %fd79;
	{ // callseq 3, 0
	.param .b64 param0;
	st.param.f64 	[param0], %fd80;
	.param .b64 retval0;
	call.uni (retval0), 
	__internal_accurate_pow, 
	(
	param0
	);
	ld.param.f64 	%fd117, [retval0];
	} // callseq 3
	setp.lt.s32 	%p46, %r29, 0;
	neg.f64 	%fd119, %fd117;
	selp.f64 	%fd120, %fd119, %fd117, %p44;
	selp.f64 	%fd248, %fd120, %fd117, %p46;
	setp.neu.f32 	%p47, %f20, 0f00000000;
	@%p47 bra 	$L__BB0_72;
	selp.b32 	%r88, %r29, 0, %p44;
	setp.lt.s32 	%p49, %r42, 0;
	or.b32  	%r89, %r88, 2146435072;
	selp.b32 	%r90, %r89, %r88, %p49;
	mov.b32 	%r91, 0;
	mov.b64 	%fd248, {%r91, %r90};
$L__BB0_72:
	add.f64 	%fd121, %fd79, 0d4000000000000000;
	{
	.reg .b32 %temp; 
	mov.b64 	{%temp, %r92}, %fd121;
	}
	and.b32  	%r93, %r92, 2146435072;
	setp.ne.s32 	%p50, %r93, 2146435072;
	@%p50 bra 	$L__BB0_77;
	setp.num.f32 	%p51, %f20, %f20;
	@%p51 bra 	$L__BB0_75;
	mov.f64 	%fd122, 0d4000000000000000;
	add.rn.f64 	%fd248, %fd79, %fd122;
	bra.uni 	$L__BB0_77;
$L__BB0_75:
	setp.neu.f64 	%p52, %fd80, 0d7FF0000000000000;
	@%p52 bra 	$L__BB0_77;
	setp.lt.s32 	%p53, %r29, 0;
	setp.eq.s32 	%p54, %r26, 1062207488;
	setp.lt.s32 	%p55, %r42, 0;
	selp.b32 	%r95, 0, 2146435072, %p55;
	and.b32  	%r96, %r42, 2147483647;
	setp.ne.s32 	%p56, %r96, 1071644672;
	or.b32  	%r97, %r95, -2147483648;
	selp.b32 	%r98, %r97, %r95, %p56;
	selp.b32 	%r99, %r98, %r95, %p54;
	selp.b32 	%r100, %r99, %r95, %p53;
	mov.b32 	%r101, 0;
	mov.b64 	%fd248, {%r101, %r100};
$L__BB0_77:
	setp.eq.f32 	%p57, %f20, 0f3F800000;
	add.f64 	%fd123, %fd248, 0d3FF0000000000000;
	rcp.rn.f64 	%fd124, %fd123;
	selp.f64 	%fd252, 0d3FE0000000000000, %fd124, %p57;
$L__BB0_78:
	cvt.rn.f32.f64 	%f39, %fd252;
	cvt.rn.f32.f64 	%f40, %fd238;
	cvt.rn.f32.f64 	%f41, %fd235;
	cvt.rn.f32.f64 	%f42, %fd232;
	mul.f32 	%f43, %f50, %f41;
	fma.rn.f32 	%f44, %f49, %f42, %f43;
	fma.rn.f32 	%f45, %f51, %f40, %f44;
	fma.rn.f32 	%f46, %f52, %f39, %f45;
	mul.wide.s32 	%rd20, %r3, 4;
	add.s64 	%rd21, %rd1, %rd20;
	ld.global.f32 	%f47, [%rd21];
	fma.rn.f32 	%f48, %f22, %f46, %f47;
	st.global.f32 	[%rd21], %f48;
	bar.sync 	0;
	ret;

}
.func  (.param .b64 func_retval0) __internal_accurate_pow(
	.param .b64 __internal_accurate_pow_param_0
)
{
	.reg .pred 	%p<8>;
	.reg .b32 	%r<49>;
	.reg .b32 	%f<3>;
	.reg .b64 	%fd<109>;

	ld.param.f64 	%fd10, [__internal_accurate_pow_param_0];
	{
	.reg .b32 %temp; 
	mov.b64 	{%temp, %r46}, %fd10;
	}
	{
	.reg .b32 %temp; 
	mov.b64 	{%r45, %temp}, %fd10;
	}
	shr.u32 	%r47, %r46, 20;
	setp.gt.u32 	%p1, %r46, 1048575;
	@%p1 bra 	$L__BB1_2;
	mul.f64 	%fd11, %fd10, 0d4350000000000000;
	{
	.reg .b32 %temp; 
	mov.b64 	{%temp, %r46}, %fd11;
	}
	{
	.reg .b32 %temp; 
	mov.b64 	{%r45, %temp}, %fd11;
	}
	shr.u32 	%r16, %r46, 20;
	add.s32 	%r47, %r16, -54;
$L__BB1_2:
	add.s32 	%r48, %r47, -1023;
	and.b32  	%r17, %r46, -2146435073;
	or.b32  	%r18, %r17, 1072693248;
	mov.b64 	%fd107, {%r45, %r18};
	setp.lt.u32 	%p2, %r18, 1073127583;
	@%p2 bra 	$L__BB1_4;
	{
	.reg .b32 %temp; 
	mov.b64 	{%r19, %temp}, %fd107;
	}
	{
	.reg .b32 %temp; 
	mov.b64 	{%temp, %r20}, %fd107;
	}
	add.s32 	%r21, %r20, -1048576;
	mov.b64 	%fd107, {%r19, %r21};
	add.s32 	%r48, %r47, -1022;
$L__BB1_4:
	add.f64 	%fd12, %fd107, 0dBFF0000000000000;
	add.f64 	%fd13, %fd107, 0d3FF0000000000000;
	rcp.approx.ftz.f64 	%fd14, %fd13;
	neg.f64 	%fd15, %fd13;
	fma.rn.f64 	%fd16, %fd15, %fd14, 0d3FF0000000000000;
	fma.rn.f64 	%fd17, %fd16, %fd16, %fd16;
	fma.rn.f64 	%fd18, %fd17, %fd14, %fd14;
	mul.f64 	%fd19, %fd12, %fd18;
	fma.rn.f64 	%fd20, %fd12, %fd18, %fd19;
	mul.f64 	%fd21, %fd20, %fd20;
	fma.rn.f64 	%fd22, %fd21, 0d3EB0F5FF7D2CAFE2, 0d3ED0F5D241AD3B5A;
	fma.rn.f64 	%fd23, %fd22, %fd21, 0d3EF3B20A75488A3F;
	fma.rn.f64 	%fd24, %fd23, %fd21, 0d3F1745CDE4FAECD5;
	fma.rn.f64 	%fd25, %fd24, %fd21, 0d3F3C71C7258A578B;
	fma.rn.f64 	%fd26, %fd25, %fd21, 0d3F6249249242B910;
	fma.rn.f64 	%fd27, %fd26, %fd21, 0d3F89999999999DFB;
	sub.f64 	%fd28, %fd12, %fd20;
	add.f64 	%fd29, %fd28, %fd28;
	neg.f64 	%fd30, %fd20;
	fma.rn.f64 	%fd31, %fd30, %fd12, %fd29;
	mul.f64 	%fd32, %fd18, %fd31;
	fma.rn.f64 	%fd33, %fd21, %fd27, 0d3FB5555555555555;
	mov.f64 	%fd34, 0d3FB5555555555555;
	sub.f64 	%fd35, %fd34, %fd33;
	fma.rn.f64 	%fd36, %fd21, %fd27, %fd35;
	add.f64 	%fd37, %fd36, 0dBC46A4CB00B9E7B0;
	add.f64 	%fd38, %fd33, %fd37;
	sub.f64 	%fd39, %fd33, %fd38;
	add.f64 	%fd40, %fd37, %fd39;
	mul.rn.f64 	%fd41, %fd20, %fd20;
	neg.f64 	%fd42, %fd41;
	fma.rn.f64 	%fd43, %fd20, %fd20, %fd42;
	{
	.reg .b32 %temp; 
	mov.b64 	{%r22, %temp}, %fd32;
	}
	{
	.reg .b32 %temp; 
	mov.b64 	{%temp, %r23}, %fd32;
	}
	add.s32 	%r24, %r23, 1048576;
	mov.b64 	%fd44, {%r22, %r24};
	fma.rn.f64 	%fd45, %fd20, %fd44, %fd43;
	mul.rn.f64 	%fd46, %fd41, %fd20;
	neg.f64 	%fd47, %fd46;
	fma.rn.f64 	%fd48, %fd41, %fd20, %fd47;
	fma.rn.f64 	%fd49, %fd41, %fd32, %fd48;
	fma.rn.f64 	%fd50, %fd45, %fd20, %fd49;
	mul.rn.f64 	%fd51, %fd38, %fd46;
	neg.f64 	%fd52, %fd51;
	fma.rn.f64 	%fd53, %fd38, %fd46, %fd52;
	fma.rn.f64 	%fd54, %fd38, %fd50, %fd53;
	fma.rn.f64 	%fd55, %fd40, %fd46, %fd54;
	add.f64 	%fd56, %fd51, %fd55;
	sub.f64 	%fd57, %fd51, %fd56;
	add.f64 	%fd58, %fd55, %fd57;
	add.f64 	%fd59, %fd20, %fd56;
	sub.f64 	%fd60, %fd20, %fd59;
	add.f64 	%fd61, %fd56, %fd60;
	add.f64 	%fd62, %fd58, %fd61;
	add.f64 	%fd63, %fd32, %fd62;
	add.f64 	%fd64, %fd59, %fd63;
	sub.f64 	%fd65, %fd59, %fd64;
	add.f64 	%fd66, %fd63, %fd65;
	xor.b32  	%r25, %r48, -2147483648;
	mov.b32 	%r26, 1127219200;
	mov.b64 	%fd67, {%r25, %r26};
	mov.b32 	%r27, -2147483648;
	mov.b64 	%fd68, {%r27, %r26};
	sub.f64 	%fd69, %fd67, %fd68;
	fma.rn.f64 	%fd70, %fd69, 0d3FE62E42FEFA39EF, %fd64;
	fma.rn.f64 	%fd71, %fd69, 0dBFE62E42FEFA39EF, %fd70;
	sub.f64 	%fd72, %fd71, %fd64;
	sub.f64 	%fd73, %fd66, %fd72;
	fma.rn.f64 	%fd74, %fd69, 0d3C7ABC9E3B39803F, %fd73;
	add.f64 	%fd75, %fd70, %fd74;
	sub.f64 	%fd76, %fd70, %fd75;
	add.f64 	%fd77, %fd74, %fd76;
	mov.f64 	%fd78, 0d4000000000000000;
	{
	.reg .b32 %temp; 
	mov.b64 	{%temp, %r28}, %fd78;
	}
	{
	.reg .b32 %temp; 
	mov.b64 	{%r29, %temp}, %fd78;
	}
	shl.b32 	%r30, %r28, 1;
	setp.gt.u32 	%p3, %r30, -33554433;
	and.b32  	%r31, %r28, -15728641;
	selp.b32 	%r32, %r31, %r28, %p3;
	mov.b64 	%fd79, {%r29, %r32};
	mul.rn.f64 	%fd80, %fd75, %fd79;
	neg.f64 	%fd81, %fd80;
	fma.rn.f64 	%fd82, %fd75, %fd79, %fd81;
	fma.rn.f64 	%fd83, %fd77, %fd79, %fd82;
	add.f64 	%fd4, %fd80, %fd83;
	sub.f64 	%fd84, %fd80, %fd4;
	add.f64 	%fd5, %fd83, %fd84;
	fma.rn.f64 	%fd85, %fd4, 0d3FF71547652B82FE, 0d4338000000000000;
	{
	.reg .b32 %temp; 
	mov.b64 	{%r13, %temp}, %fd85;
	}
	mov.f64 	%fd86, 0dC338000000000000;
	add.rn.f64 	%fd87, %fd85, %fd86;
	fma.rn.f64 	%fd88, %fd87, 0dBFE62E42FEFA39EF, %fd4;
	fma.rn.f64 	%fd89, %fd87, 0dBC7ABC9E3B39803F, %fd88;
	fma.rn.f64 	%fd90, %fd89, 0d3E5ADE1569CE2BDF, 0d3E928AF3FCA213EA;
	fma.rn.f64 	%fd91, %fd90, %fd89, 0d3EC71DEE62401315;
	fma.rn.f64 	%fd92, %fd91, %fd89, 0d3EFA01997C89EB71;
	fma.rn.f64 	%fd93, %fd92, %fd89, 0d3F2A01A014761F65;
	fma.rn.f64 	%fd94, %fd93, %fd89, 0d3F56C16C1852B7AF;
	fma.rn.f64 	%fd95, %fd94, %fd89, 0d3F81111111122322;
	fma.rn.f64 	%fd96, %fd95, %fd89, 0d3FA55555555502A1;
	fma.rn.f64 	%fd97, %fd96, %fd89, 0d3FC5555555555511;
	fma.rn.f64 	%fd98, %fd97, %fd89, 0d3FE000000000000B;
	fma.rn.f64 	%fd99, %fd98, %fd89, 0d3FF0000000000000;
	fma.rn.f64 	%fd100, %fd99, %fd89, 0d3FF0000000000000;
	{
	.reg .b32 %temp; 
	mov.b64 	{%r14, %temp}, %fd100;
	}
	{
	.reg .b32 %temp; 
	mov.b64 	{%temp, %r15}, %fd100;
	}
	shl.b32 	%r33, %r13, 20;
	add.s32 	%r34, %r33, %r15;
	mov.b64 	%fd108, {%r14, %r34};
	{
	.reg .b32 %temp; 
	mov.b64 	{%temp, %r35}, %fd4;
	}
	mov.b32 	%f2, %r35;
	abs.f32 	%f1, %f2;
	setp.lt.f32 	%p4, %f1, 0f4086232B;
	@%p4 bra 	$L__BB1_7;
	setp.lt.f64 	%p5, %fd4, 0d0000000000000000;
	add.f64 	%fd101, %fd4, 0d7FF0000000000000;
	selp.f64 	%fd108, 0d0000000000000000, %fd101, %p5;
	setp.geu.f32 	%p6, %f1, 0f40874800;
	@%p6 bra 	$L__BB1_7;
	shr.u32 	%r36, %r13, 31;
	add.s32 	%r37, %r13, %r36;
	shr.s32 	%r38, %r37, 1;
	shl.b32 	%r39, %r38, 20;
	add.s32 	%r40, %r15, %r39;
	mov.b64 	%fd102, {%r14, %r40};
	sub.s32 	%r41, %r13, %r38;
	shl.b32 	%r42, %r41, 20;
	add.s32 	%r43, %r42, 1072693248;
	mov.b32 	%r44, 0;
	mov.b64 	%fd103, {%r44, %r43};
	mul.f64 	%fd108, %fd103, %fd102;
$L__BB1_7:
	abs.f64 	%fd104, %fd108;
	setp.eq.f64 	%p7, %fd104, 0d7FF0000000000000;
	fma.rn.f64 	%fd105, %fd108, %fd5, %fd108;
	selp.f64 	%fd106, %fd108, %fd105, %p7;
	st.param.f64 	[func_retval0], %fd106;
	ret;

}


// ===== COMPILED SASS (sm_100) =====

	.target	sm_100

	.elftype	@"ET_EXEC"


//--------------------- .note.nv.tkinfo           --------------------------
	.section	.note.nv.tkinfo,"",@"SHT_NOTE"
	.sectionflags	@"SHF_NOTE_NV_TKINFO"
	.tkinfo
        /*0018*/ 	.word	0x00000002
        /*0030*/ 	.string	""
        /*0030*/ 	.string	"ptxas"
        /*0030*/ 	.string	"Cuda compilation tools, release 13.0, V13.0.88"
        /*0030*/ 	.string	"Build cuda_13.0.r13.0/compiler.36424714_0"
        /*0030*/ 	.string	"-arch sm_100 -m 64 "



//--------------------- .note.nv.cuinfo           --------------------------
	.section	.note.nv.cuinfo,"",@"SHT_NOTE"
	.sectionflags	@"SHF_NOTE_NV_CUINFO"
        /*0018*/ 	.short	0x0002
        /*001a*/ 	.short	0x0064
        /*001c*/ 	.short	0x0082
	.zero		2


//--------------------- .nv.info                  --------------------------
	.section	.nv.info,"",@"SHT_CUDA_INFO"
	.align	4


	//----- nvinfo : EIATTR_REGCOUNT
	.align		4
        /*0000*/ 	.byte	0x04, 0x2f
        /*0002*/ 	.short	(.L_1 - .L_0)
	.align		4
.L_0:
        /*0004*/ 	.word	index@(_Z17anisotropy_kernelP6float1iiffs)
        /*0008*/ 	.word	0x00000026


	//----- nvinfo : EIATTR_FRAME_SIZE
	.align		4
.L_1:
        /*000c*/ 	.byte	0x04, 0x11
        /*000e*/ 	.short	(.L_3 - .L_2)
	.align		4
.L_2:
        /*0010*/ 	.word	index@($_Z17anisotropy_kernelP6float1iiffs$__internal_accurate_pow)
        /*0014*/ 	.word	0x00000000


	//----- nvinfo : EIATTR_FRAME_SIZE
	.align		4
.L_3:
        /*0018*/ 	.byte	0x04, 0x11
        /*001a*/ 	.short	(.L_5 - .L_4)
	.align		4
.L_4:
        /*001c*/ 	.word	index@($__internal_1_$__cuda_sm3x_div_rn_noftz_f32_slowpath)
        /*0020*/ 	.word	0x00000000


	//----- nvinfo : EIATTR_FRAME_SIZE
	.align		4
.L_5:
        /*0024*/ 	.byte	0x04, 0x11
        /*0026*/ 	.short	(.L_7 - .L_6)
	.align		4
.L_6:
        /*0028*/ 	.word	index@($__internal_0_$__cuda_sm20_dblrcp_rn_slowpath_v3)
        /*002c*/ 	.word	0x00000000


	//----- nvinfo : EIATTR_FRAME_SIZE
	.align		4
.L_7:
        /*0030*/ 	.byte	0x04, 0x11
        /*0032*/ 	.short	(.L_9 - .L_8)
	.align		4
.L_8:
        /*0034*/ 	.word	index@(_Z17anisotropy_kernelP6float1iiffs)
        /*0038*/ 	.word	0x00000000


	//----- nvinfo : EIATTR_MIN_STACK_SIZE
	.align		4
.L_9:
        /*003c*/ 	.byte	0x04, 0x12
        /*003e*/ 	.short	(.L_11 - .L_10)
	.align		4
.L_10:
        /*0040*/ 	.word	index@(_Z17anisotropy_kernelP6float1iiffs)
        /*0044*/ 	.word	0x00000000
.L_11:


//--------------------- .nv.compat                --------------------------
	.section	.nv.compat,"",@"SHT_CUDA_COMPAT_INFO"
	.align	4
        /*0000*/ 	.byte	0x02, 0x09, 0x00, 0x00, 0x02, 0x02, 0x01, 0x00, 0x02, 0x05, 0x05, 0x00, 0x03, 0x07, 0x01, 0x01
        /*0010*/ 	.byte	0x02, 0x03, 0x00, 0x00, 0x02, 0x06, 0x01, 0x00, 0x04, 0x0b, 0x08, 0x00, 0x01, 0x00, 0x00, 0x00
        /*0020*/ 	.byte	0x00, 0x00, 0x00, 0x00


//--------------------- .nv.info._Z17anisotropy_kernelP6float1iiffs --------------------------
	.section	.nv.info._Z17anisotropy_kernelP6float1iiffs,"",@"SHT_CUDA_INFO"
	.sectionflags	@""
	.align	4


	//----- nvinfo : EIATTR_CUDA_API_VERSION
	.align		4
        /*0000*/ 	.byte	0x04, 0x37
        /*0002*/ 	.short	(.L_13 - .L_12)
.L_12:
        /*0004*/ 	.word	0x00000082


	//----- nvinfo : EIATTR_KPARAM_INFO
	.align		4
.L_13:
        /*0008*/ 	.byte	0x04, 0x17
        /*000a*/ 	.short	(.L_15 - .L_14)
.L_14:
        /*000c*/ 	.word	0x00000000
        /*0010*/ 	.short	0x0005
        /*0012*/ 	.short	0x0018
        /*0014*/ 	.byte	0x00, 0xf0, 0x09, 0x00


	//----- nvinfo : EIATTR_KPARAM_INFO
	.align		4
.L_15:
        /*0018*/ 	.byte	0x04, 0x17
        /*001a*/ 	.short	(.L_17 - .L_16)
.L_16:
        /*001c*/ 	.word	0x00000000
        /*0020*/ 	.short	0x0004
        /*0022*/ 	.short	0x0014
        /*0024*/ 	.byte	0x00, 0xf0, 0x11, 0x00


	//----- nvinfo : EIATTR_KPARAM_INFO
	.align		4
.L_17:
        /*0028*/ 	.byte	0x04, 0x17
        /*002a*/ 	.short	(.L_19 - .L_18)
.L_18:
        /*002c*/ 	.word	0x00000000
        /*0030*/ 	.short	0x0003
        /*0032*/ 	.short	0x0010
        /*0034*/ 	.byte	0x00, 0xf0, 0x11, 0x00


	//----- nvinfo : EIATTR_KPARAM_INFO
	.align		4
.L_19:
        /*0038*/ 	.byte	0x04, 0x17
        /*003a*/ 	.short	(.L_21 - .L_20)
.L_20:
        /*003c*/ 	.word	0x00000000
        /*0040*/ 	.short	0x0002
        /*0042*/ 	.short	0x000c
        /*0044*/ 	.byte	0x00, 0xf0, 0x11, 0x00


	//----- nvinfo : EIATTR_KPARAM_INFO
	.align		4
.L_21:
        /*0048*/ 	.byte	0x04, 0x17
        /*004a*/ 	.short	(.L_23 - .L_22)
.L_22:
        /*004c*/ 	.word	0x00000000
        /*0050*/ 	.short	0x0001
        /*0052*/ 	.short	0x0008
        /*0054*/ 	.byte	0x00, 0xf0, 0x11, 0x00


	//----- nvinfo : EIATTR_KPARAM_INFO
	.align		4
.L_23:
        /*0058*/ 	.byte	0x04, 0x17
        /*005a*/ 	.short	(.L_25 - .L_24)
.L_24:
        /*005c*/ 	.word	0x00000000
        /*0060*/ 	.short	0x0000
        /*0062*/ 	.short	0x0000
        /*0064*/ 	.byte	0x00, 0xf5, 0x21, 0x00


	//----- nvinfo : EIATTR_SPARSE_MMA_MASK
	.align		4
.L_25:
        /*0068*/ 	.byte	0x03, 0x50
        /*006a*/ 	.short	0x0000


	//----- nvinfo : EIATTR_MAXREG_COUNT
	.align		4
        /*006c*/ 	.byte	0x03, 0x1b
        /*006e*/ 	.short	0x00ff


	//----- nvinfo : EIATTR_NUM_BARRIERS
	.align		4
        /*0070*/ 	.byte	0x02, 0x4c
        /*0072*/ 	.byte	0x01
	.zero		1


	//----- nvinfo : EIATTR_MERCURY_ISA_VERSION
	.align		4
        /*0074*/ 	.byte	0x03, 0x5f
        /*0076*/ 	.short	0x0101


	//----- nvinfo : EIATTR_VRC_CTA_INIT_COUNT
	.align		4
        /*0078*/ 	.byte	0x02, 0x4a
	.zero		1
	.zero		1


	//----- nvinfo : EIATTR_EXIT_INSTR_OFFSETS
	.align		4
        /*007c*/ 	.byte	0x04, 0x1c
        /*007e*/ 	.short	(.L_27 - .L_26)


	//   ....[0]....
.L_26:
        /*0080*/ 	.word	0x00002ab0


	//----- nvinfo : EIATTR_CRS_STACK_SIZE
	.align		4
.L_27:
        /*0084*/ 	.byte	0x04, 0x1e
        /*0086*/ 	.short	(.L_29 - .L_28)
.L_28:
        /*0088*/ 	.word	0x00000000


	//----- nvinfo : EIATTR_CBANK_PARAM_SIZE
	.align		4
.L_29:
        /*008c*/ 	.byte	0x03, 0x19
        /*008e*/ 	.short	0x001a


	//----- nvinfo : EIATTR_PARAM_CBANK
	.align		4
        /*0090*/ 	.byte	0x04, 0x0a
        /*0092*/ 	.short	(.L_31 - .L_30)
	.align		4
.L_30:
        /*0094*/ 	.word	index@(.nv.constant0._Z17anisotropy_kernelP6float1iiffs)
        /*0098*/ 	.short	0x0380
        /*009a*/ 	.short	0x001a


	//----- nvinfo : EIATTR_SW_WAR
	.align		4
.L_31:
        /*009c*/ 	.byte	0x04, 0x36
        /*009e*/ 	.short	(.L_33 - .L_32)
.L_32:
        /*00a0*/ 	.word	0x00000008
.L_33:


//--------------------- .nv.callgraph             --------------------------
	.section	.nv.callgraph,"",@"SHT_CUDA_CALLGRAPH"
	.align	4
	.sectionentsize	8
	.align		4
        /*0000*/ 	.word	0x00000000
	.align		4
        /*0004*/ 	.word	0xffffffff
	.align		4
        /*0008*/ 	.word	0x00000000
	.align		4
        /*000c*/ 	.word	0xfffffffe
	.align		4
        /*0010*/ 	.word	0x00000000
	.align		4
        /*0014*/ 	.word	0xfffffffd
	.align		4
        /*0018*/ 	.word	0x00000000
	.align		4
        /*001c*/ 	.word	0xfffffffc


//--------------------- .text._Z17anisotropy_kernelP6float1iiffs --------------------------
	.section	.text._Z17anisotropy_kernelP6float1iiffs,"ax",@progbits
	.align	128
        .global         _Z17anisotropy_kernelP6float1iiffs
        .type           _Z17anisotropy_kernelP6float1iiffs,@function
        .size           _Z17anisotropy_kernelP6float1iiffs,(.L_x_76 - _Z17anisotropy_kernelP6float1iiffs)
        .other          _Z17anisotropy_kernelP6float1iiffs,@"STO_CUDA_ENTRY STV_DEFAULT"
_Z17anisotropy_kernelP6float1iiffs:
.text._Z17anisotropy_kernelP6float1iiffs:
[----:B------:R-:W-:Y:S01]  /*0000*/  LDC R1, c[0x0][0x37c] ;  /* 0x0000df00ff017b82 */ /* 0x000fe20000000800 */
[----:B------:R-:W0:Y:S07]  /*0010*/  S2R R0, SR_TID.X ;  /* 0x0000000000007919 */ /* 0x000e2e0000002100 */
[----:B------:R-:W0:Y:S01]  /*0020*/  S2UR UR4, SR_CTAID.X ;  /* 0x00000000000479c3 */ /* 0x000e220000002500 */
[----:B------:R-:W1:Y:S01]  /*0030*/  LDCU.64 UR6, c[0x0][0x358] ;  /* 0x00006b00ff0677ac */ /* 0x000e620008000a00 */
[----:B------:R-:W2:Y:S06]  /*0040*/  S2R R2, SR_TID.Y ;  /* 0x0000000000027919 */ /* 0x000eac0000002200 */
[----:B------:R-:W0:Y:S08]  /*0050*/  LDC R3, c[0x0][0x360] ;  /* 0x0000d800ff037b82 */ /* 0x000e300000000800 */
[----:B------:R-:W2:Y:S08]  /*0060*/  S2UR UR5, SR_CTAID.Y ;  /* 0x00000000000579c3 */ /* 0x000eb00000002600 */
[----:B------:R-:W2:Y:S08]  /*0070*/  LDC R15, c[0x0][0x364] ;  /* 0x0000d900ff0f7b82 */ /* 0x000eb00000000800 */
[----:B------:R-:W3:Y:S01]  /*0080*/  LDC.64 R6, c[0x0][0x388] ;  /* 0x0000e200ff067b82 */ /* 0x000ee20000000a00 */
[----:B0-----:R-:W-:-:S05]  /*0090*/  IMAD R3, R3, UR4, R0 ;  /* 0x0000000403037c24 */ /* 0x001fca000f8e0200 */
[----:B------:R-:W-:Y:S01]  /*00a0*/  ISETP.GE.AND P3, PT, R3, 0x2, PT ;  /* 0x000000020300780c */ /* 0x000fe20003f66270 */
[----:B--2---:R-:W-:Y:S01]  /*00b0*/  IMAD R15, R15, UR5, R2 ;  /* 0x000000050f0f7c24 */ /* 0x004fe2000f8e0202 */
[----:B------:R-:W0:Y:S11]  /*00c0*/  LDCU.64 UR4, c[0x0][0x380] ;  /* 0x00007000ff0477ac */ /* 0x000e360008000a00 */
[----:B------:R-:W2:Y:S01]  /*00d0*/  @P3 LDC.64 R12, c[0x0][0x380] ;  /* 0x0000e000ff0c3b82 */ /* 0x000ea20000000a00 */
[----:B------:R-:W-:Y:S01]  /*00e0*/  ISETP.GE.U32.AND P1, PT, R15, 0x2, PT ;  /* 0x000000020f00780c */ /* 0x000fe20003f26070 */
[----:B---3--:R-:W-:-:S02]  /*00f0*/  IMAD R0, R3, R6, RZ ;  /* 0x0000000603007224 */ /* 0x008fc400078e02ff */
[----:B------:R-:W-:Y:S02]  /*0100*/  IMAD R7, R6, R7, RZ ;  /* 0x0000000706077224 */ /* 0x000fe400078e02ff */
[C---:B------:R-:W-:Y:S01]  /*0110*/  IMAD.IADD R5, R15.reuse, 0x1, R0 ;  /* 0x000000010f057824 */ /* 0x040fe200078e0200 */
[----:B------:R-:W-:-:S03]  /*0120*/  IADD3 R4, P4, PT, R15, R0, RZ ;  /* 0x000000000f047210 */ /* 0x000fc60007f9e0ff */
[C---:B------:R-:W-:Y:S01]  /*0130*/  IMAD.IADD R16, R5.reuse, 0x1, R6 ;  /* 0x0000000105107824 */ /* 0x040fe200078e0206 */
[----:B------:R-:W-:Y:S01]  /*0140*/  LEA.HI.X.SX32 R17, R0, RZ, 0x1, P4 ;  /* 0x000000ff00117211 */ /* 0x000fe200020f0eff */
[----:B------:R-:W-:Y:S02]  /*0150*/  VIADD R2, R5, 0x1 ;  /* 0x0000000105027836 */ /* 0x000fe40000000000 */
[----:B------:R-:W3:Y:S01]  /*0160*/  @P1 LDC.64 R8, c[0x0][0x380] ;  /* 0x0000e000ff081b82 */ /* 0x000ee20000000a00 */
[----:B0-----:R-:W-:Y:S01]  /*0170*/  LEA R14, P4, R4, UR4, 0x2 ;  /* 0x00000004040e7c11 */ /* 0x001fe2000f8810ff */
[----:B------:R-:W0:Y:S01]  /*0180*/  LDCU.U16 UR4, c[0x0][0x398] ;  /* 0x00007300ff0477ac */ /* 0x000e220008000400 */
[-C--:B------:R-:W-:Y:S02]  /*0190*/  ISETP.GE.AND P2, PT, R16, R7.reuse, PT ;  /* 0x000000071000720c */ /* 0x080fe40003f46270 */
[----:B------:R-:W-:Y:S02]  /*01a0*/  ISETP.GE.AND P0, PT, R2, R7, PT ;  /* 0x000000070200720c */ /* 0x000fe40003f06270 */
[----:B------:R-:W-:-:S02]  /*01b0*/  @P3 IADD3 R7, PT, PT, R15, -R6, R0 ;  /* 0x800000060f073210 */ /* 0x000fc40007ffe000 */
[----:B------:R-:W-:-:S03]  /*01c0*/  LEA.HI.X R15, R4, UR5, R17, 0x2, P4 ;  /* 0x00000005040f7c11 */ /* 0x000fc6000a0f1411 */
[----:B--2---:R-:W-:Y:S02]  /*01d0*/  @P3 IMAD.WIDE R12, R7, 0x4, R12 ;  /* 0x00000004070c3825 */ /* 0x004fe400078e020c */
[----:B-1----:R-:W2:Y:S02]  /*01e0*/  @P1 LDG.E R4, desc[UR6][R14.64+-0x4] ;  /* 0xfffffc060e041981 */ /* 0x002ea4000c1e1900 */
[----:B------:R-:W1:Y:S08]  /*01f0*/  @!P2 LDC.64 R10, c[0x0][0x380] ;  /* 0x0000e000ff0aab82 */ /* 0x000e700000000a00 */
[----:B------:R-:W4:Y:S01]  /*0200*/  @!P0 LDC.64 R2, c[0x0][0x380] ;  /* 0x0000e000ff028b82 */ /* 0x000f220000000a00 */
[----:B------:R-:W-:Y:S01]  /*0210*/  @P3 IMAD.WIDE R6, R6, 0x4, R12 ;  /* 0x0000000406063825 */ /* 0x000fe200078e020c */
[----:B------:R5:W2:Y:S03]  /*0220*/  @!P0 LDG.E R20, desc[UR6][R14.64+0x4] ;  /* 0x000004060e148981 */ /* 0x000aa6000c1e1900 */
[----:B---3--:R-:W-:Y:S01]  /*0230*/  @P1 IMAD.WIDE R8, R5, 0x4, R8 ;  /* 0x0000000405081825 */ /* 0x008fe200078e0208 */
[----:B------:R-:W3:Y:S04]  /*0240*/  @P3 LDG.E R0, desc[UR6][R12.64] ;  /* 0x000000060c003981 */ /* 0x000ee8000c1e1900 */
[----:B------:R-:W3:Y:S01]  /*0250*/  @P3 LDG.E R7, desc[UR6][R6.64] ;  /* 0x0000000606073981 */ /* 0x000ee2000c1e1900 */
[----:B-1----:R-:W-:-:S04]  /*0260*/  @!P2 IMAD.WIDE R16, R16, 0x4, R10 ;  /* 0x000000041010a825 */ /* 0x002fc800078e020a */
[----:B------:R-:W-:-:S04]  /*0270*/  @!P2 IMAD.WIDE R10, R5, 0x4, R10 ;  /* 0x00000004050aa825 */ /* 0x000fc800078e020a */
[----:B----4-:R-:W-:Y:S02]  /*0280*/  @!P0 IMAD.WIDE R18, R5, 0x4, R2 ;  /* 0x0000000405128825 */ /* 0x010fe400078e0202 */
[----:B------:R-:W2:Y:S04]  /*0290*/  @P1 LDG.E R3, desc[UR6][R8.64] ;  /* 0x0000000608031981 */ /* 0x000ea8000c1e1900 */
[----:B------:R-:W4:Y:S04]  /*02a0*/  @!P2 LDG.E R2, desc[UR6][R16.64] ;  /* 0x000000061002a981 */ /* 0x000f28000c1e1900 */
[----:B------:R-:W4:Y:S04]  /*02b0*/  @!P2 LDG.E R11, desc[UR6][R10.64] ;  /* 0x000000060a0ba981 */ /* 0x000f28000c1e1900 */
[----:B------:R-:W4:Y:S01]  /*02c0*/  @!P0 LDG.E R19, desc[UR6][R18.64] ;  /* 0x0000000612138981 */ /* 0x000f22000c1e1900 */
[----:B-----5:R-:W1:Y:S01]  /*02d0*/  LDC R14, c[0x0][0x390] ;  /* 0x0000e400ff0e7b82 */ /* 0x020e620000000800 */
[----:B0-----:R-:W-:-:S04]  /*02e0*/  UPRMT UR4, UR4, 0x9910, URZ ;  /* 0x0000991004047896 */ /* 0x001fc800080000ff */
[----:B------:R-:W-:Y:S01]  /*02f0*/  UISETP.NE.AND UP0, UPT, UR4, 0x1, UPT ;  /* 0x000000010400788c */ /* 0x000fe2000bf05270 */
[----:B------:R-:W-:Y:S01]  /*0300*/  BSSY.RECONVERGENT B0, `(.L_x_0) ;  /* 0x000026b000007945 */ /* 0x000fe20003800200 */
[----:B---3--:R-:W-:Y:S01]  /*0310*/  @P3 FADD R0, R0, -R7 ;  /* 0x8000000700003221 */ /* 0x008fe20000000000 */
[----:B--2---:R-:W-:Y:S01]  /*0320*/  @P1 FADD R3, -R3, R4 ;  /* 0x0000000403031221 */ /* 0x004fe20000000100 */
[----:B----4-:R-:W-:Y:S01]  /*0330*/  @!P2 FADD R2, R2, -R11 ;  /* 0x8000000b0202a221 */ /* 0x010fe20000000000 */
[----:B------:R-:W-:-:S04]  /*0340*/  @!P0 FADD R4, -R19, R20 ;  /* 0x0000001413048221 */ /* 0x000fc80000000100 */
[----:B-1----:R-:W-:Y:S05]  /*0350*/  BRA.U UP0, `(.L_x_1) ;  /* 0x0000001900147547 */ /* 0x002fea000b800000 */
[----:B------:R-:W0:Y:S01]  /*0360*/  LDC R9, c[0x0][0x390] ;  /* 0x0000e400ff097b82 */ /* 0x000e220000000800 */
[----:B------:R-:W-:Y:S01]  /*0370*/  BSSY.RECONVERGENT B1, `(.L_x_2) ;  /* 0x000000c000017945 */ /* 0x000fe20003800200 */
[----:B0-----:R-:W0:Y:S08]  /*0380*/  MUFU.RCP R6, R9 ;  /* 0x0000000900067308 */ /* 0x001e300000001000 */
[----:B------:R-:W1:Y:S01]  /*0390*/  FCHK P0, R0, R9 ;  /* 0x0000000900007302 */ /* 0x000e620000000000 */
[----:B0-----:R-:W-:-:S04]  /*03a0*/  FFMA R7, R6, -R9, 1 ;  /* 0x3f80000006077423 */ /* 0x001fc80000000809 */
[----:B------:R-:W-:-:S04]  /*03b0*/  FFMA R7, R6, R7, R6 ;  /* 0x0000000706077223 */ /* 0x000fc80000000006 */
[----:B------:R-:W-:-:S04]  /*03c0*/  FFMA R6, R0, R7, RZ ;  /* 0x0000000700067223 */ /* 0x000fc800000000ff */
[----:B------:R-:W-:-:S04]  /*03d0*/  FFMA R8, R6, -R9, R0 ;  /* 0x8000000906087223 */ /* 0x000fc80000000000 */
[----:B------:R-:W-:Y:S01]  /*03e0*/  FFMA R7, R7, R8, R6 ;  /* 0x0000000807077223 */ /* 0x000fe20000000006 */
[----:B-1----:R-:W-:Y:S06]  /*03f0*/  @!P0 BRA `(.L_x_3) ;  /* 0x00000000000c8947 */ /* 0x002fec0003800000 */
[----:B------:R-:W-:Y:S01]  /*0400*/  IMAD.MOV.U32 R7, RZ, RZ, R0 ;  /* 0x000000ffff077224 */ /* 0x000fe200078e0000 */
[----:B------:R-:W-:-:S07]  /*0410*/  MOV R16, 0x430 ;  /* 0x0000043000107802 */ /* 0x000fce0000000f00 */
[----:B------:R-:W-:Y:S05]  /*0420*/  CALL.REL.NOINC `($__internal_1_$__cuda_sm3x_div_rn_noftz_f32_slowpath) ;  /* 0x00000028004c7944 */ /* 0x000fea0003c00000 */
.L_x_3:
[----:B------:R-:W-:Y:S05]  /*0430*/  BSYNC.RECONVERGENT B1 ;  /* 0x0000000000017941 */ /* 0x000fea0003800200 */
.L_x_2:
[----:B------:R-:W0:Y:S01]  /*0440*/  F2F.F64.F32 R8, R7 ;  /* 0x0000000700087310 */ /* 0x000e220000201800 */
[----:B------:R-:W-:Y:S01]  /*0450*/  BSSY.RECONVERGENT B1, `(.L_x_4) ;  /* 0x0000004000017945 */ /* 0x000fe20003800200 */
[----:B------:R-:W-:Y:S01]  /*0460*/  MOV R6, 0x490 ;  /* 0x0000049000067802 */ /* 0x000fe20000000f00 */
[----:B0-----:R-:W-:-:S11]  /*0470*/  DADD R34, -RZ, |R8| ;  /* 0x00000000ff227229 */ /* 0x001fd60000000508 */
[----:B------:R-:W-:Y:S05]  /*0480*/  CALL.REL.NOINC `($_Z17anisotropy_kernelP6float1iiffs$__internal_accurate_pow) ;  /* 0x0000002c00d47944 */ /* 0x000fea0003c00000 */
[----:B------:R-:W-:Y:S05]  /*0490*/  BSYNC.RECONVERGENT B1 ;  /* 0x0000000000017941 */ /* 0x000fea0003800200 */
.L_x_4:
[----:B------:R-:W-:Y:S01]  /*04a0*/  DADD R10, R8, 2 ;  /* 0x40000000080a7429 */ /* 0x000fe20000000000 */
[----:B------:R-:W-:Y:S01]  /*04b0*/  FSETP.NEU.AND P0, PT, R7, RZ, PT ;  /* 0x000000ff0700720b */ /* 0x000fe20003f0d000 */
[----:B------:R-:W-:Y:S08]  /*04c0*/  BSSY.RECONVERGENT B1, `(.L_x_5) ;  /* 0x000000b000017945 */ /* 0x000ff00003800200 */
[----:B------:R-:W-:-:S04]  /*04d0*/  LOP3.LUT R10, R11, 0x7ff00000, RZ, 0xc0, !PT ;  /* 0x7ff000000b0a7812 */ /* 0x000fc800078ec0ff */
[----:B------:R-:W-:Y:S02]  /*04e0*/  ISETP.NE.AND P1, PT, R10, 0x7ff00000, PT ;  /* 0x7ff000000a00780c */ /* 0x000fe40003f25270 */
[----:B------:R-:W-:-:S11]  /*04f0*/  @!P0 CS2R R16, SRZ ;  /* 0x0000000000108805 */ /* 0x000fd6000001ff00 */
[----:B------:R-:W-:Y:S05]  /*0500*/  @P1 BRA `(.L_x_6) ;  /* 0x0000000000181947 */ /* 0x000fea0003800000 */
[----:B------:R-:W-:-:S13]  /*0510*/  FSETP.NAN.AND P0, PT, R7, R7, PT ;  /* 0x000000070700720b */ /* 0x000fda0003f08000 */
[----:B------:R-:W-:Y:S01]  /*0520*/  @P0 DADD R16, R8, 2 ;  /* 0x4000000008100429 */ /* 0x000fe20000000000 */
[----:B------:R-:W-:Y:S10]  /*0530*/  @P0 BRA `(.L_x_6) ;  /* 0x00000000000c0947 */ /* 0x000ff40003800000 */
[----:B------:R-:W-:-:S14]  /*0540*/  DSETP.NEU.AND P0, PT, |R8|, +INF , PT ;  /* 0x7ff000000800742a */ /* 0x000fdc0003f0d200 */
[----:B------:R-:W-:Y:S02]  /*0550*/  @!P0 IMAD.MOV.U32 R16, RZ, RZ, 0x0 ;  /* 0x00000000ff108424 */ /* 0x000fe400078e00ff */
[----:B------:R-:W-:-:S07]  /*0560*/  @!P0 IMAD.MOV.U32 R17, RZ, RZ, 0x7ff00000 ;  /* 0x7ff00000ff118424 */ /* 0x000fce00078e00ff */
.L_x_6:
[----:B------:R-:W-:Y:S05]  /*0570*/  BSYNC.RECONVERGENT B1 ;  /* 0x0000000000017941 */ /* 0x000fea0003800200 */
.L_x_5:
[----:B------:R-:W-:Y:S01]  /*0580*/  DADD R16, -RZ, -R16 ;  /* 0x00000000ff107229 */ /* 0x000fe20000000910 */
[----:B------:R-:W-:Y:S01]  /*0590*/  FSETP.NEU.AND P0, PT, R7, 1, PT ;  /* 0x3f8000000700780b */ /* 0x000fe20003f0d000 */
[----:B------:R-:W-:Y:S01]  /*05a0*/  IMAD.MOV.U32 R10, RZ, RZ, 0x652b82fe ;  /* 0x652b82feff0a7424 */ /* 0x000fe200078e00ff */
[----:B------:R-:W-:Y:S01]  /*05b0*/  UMOV UR4, 0xfefa39ef ;  /* 0xfefa39ef00047882 */ /* 0x000fe20000000000 */
[----:B------:R-:W-:Y:S01]  /*05c0*/  IMAD.MOV.U32 R11, RZ, RZ, 0x3ff71547 ;  /* 0x3ff71547ff0b7424 */ /* 0x000fe200078e00ff */
[----:B------:R-:W-:Y:S01]  /*05d0*/  UMOV UR5, 0x3fe62e42 ;  /* 0x3fe62e4200057882 */ /* 0x000fe20000000000 */
[----:B------:R-:W-:Y:S04]  /*05e0*/  BSSY.RECONVERGENT B1, `(.L_x_7) ;  /* 0x000003f000017945 */ /* 0x000fe80003800200 */
[----:B------:R-:W-:-:S02]  /*05f0*/  FSEL R6, R16, RZ, P0 ;  /* 0x000000ff10067208 */ /* 0x000fc40000000000 */
[----:B------:R-:W-:Y:S02]  /*0600*/  FSEL R7, R17, -1.875, P0 ;  /* 0xbff0000011077808 */ /* 0x000fe40000000000 */
[----:B------:R-:W0:Y:S02]  /*0610*/  LDC R17, c[0x0][0x390] ;  /* 0x0000e400ff117b82 */ /* 0x000e240000000800 */
[----:B------:R-:W-:Y:S02]  /*0620*/  FSETP.GEU.AND P1, PT, |R7|, 4.1917929649353027344, PT ;  /* 0x4086232b0700780b */ /* 0x000fe40003f2e200 */
[----:B------:R-:W-:-:S08]  /*0630*/  DFMA R10, R6, R10, 6.75539944105574400000e+15 ;  /* 0x43380000060a742b */ /* 0x000fd0000000000a */
[----:B------:R-:W-:-:S08]  /*0640*/  DADD R8, R10, -6.75539944105574400000e+15 ;  /* 0xc33800000a087429 */ /* 0x000fd00000000000 */
[C---:B------:R-:W-:Y:S01]  /*0650*/  DFMA R12, R8.reuse, -UR4, R6 ;  /* 0x80000004080c7c2b */ /* 0x040fe20008000006 */
[----:B------:R-:W-:Y:S01]  /*0660*/  UMOV UR4, 0x3b39803f ;  /* 0x3b39803f00047882 */ /* 0x000fe20000000000 */
[----:B------:R-:W-:Y:S01]  /*0670*/  UMOV UR5, 0x3c7abc9e ;  /* 0x3c7abc9e00057882 */ /* 0x000fe20000000000 */
[----:B0-----:R-:W0:Y:S05]  /*0680*/  MUFU.RCP R16, R17 ;  /* 0x0000001100107308 */ /* 0x001e2a0000001000 */
[----:B------:R-:W-:Y:S01]  /*0690*/  DFMA R8, R8, -UR4, R12 ;  /* 0x8000000408087c2b */ /* 0x000fe2000800000c */
[----:B------:R-:W-:Y:S01]  /*06a0*/  UMOV UR4, 0x69ce2bdf ;  /* 0x69ce2bdf00047882 */ /* 0x000fe20000000000 */
[----:B------:R-:W-:Y:S01]  /*06b0*/  IMAD.MOV.U32 R12, RZ, RZ, -0x35dec16 ;  /* 0xfca213eaff0c7424 */ /* 0x000fe200078e00ff */
[----:B------:R-:W-:Y:S01]  /*06c0*/  UMOV UR5, 0x3e5ade15 ;  /* 0x3e5ade1500057882 */ /* 0x000fe20000000000 */
[----:B------:R-:W-:Y:S01]  /*06d0*/  IMAD.MOV.U32 R13, RZ, RZ, 0x3e928af3 ;  /* 0x3e928af3ff0d7424 */ /* 0x000fe200078e00ff */
[----:B------:R1:W2:Y:S05]  /*06e0*/  FCHK P0, R2, R17 ;  /* 0x0000001102007302 */ /* 0x0002aa0000000000 */
[----:B------:R-:W-:Y:S01]  /*06f0*/  DFMA R12, R8, UR4, R12 ;  /* 0x00000004080c7c2b */ /* 0x000fe2000800000c */
[----:B------:R-:W-:Y:S01]  /*0700*/  UMOV UR4, 0x62401315 ;  /* 0x6240131500047882 */ /* 0x000fe20000000000 */
[----:B------:R-:W-:-:S06]  /*0710*/  UMOV UR5, 0x3ec71dee ;  /* 0x3ec71dee00057882 */ /* 0x000fcc0000000000 */
[----:B------:R-:W-:Y:S01]  /*0720*/  DFMA R12, R8, R12, UR4 ;  /* 0x00000004080c7e2b */ /* 0x000fe2000800000c */
        /* <DEDUP_REMOVED lines=20> */
[----:B------:R-:W-:-:S08]  /*0870*/  DFMA R12, R8, R12, UR4 ;  /* 0x00000004080c7e2b */ /* 0x000fd0000800000c */
[----:B------:R-:W-:-:S08]  /*0880*/  DFMA R12, R8, R12, 1 ;  /* 0x3ff00000080c742b */ /* 0x000fd0000000000c */
[----:B------:R-:W-:Y:S01]  /*0890*/  DFMA R12, R8, R12, 1 ;  /* 0x3ff00000080c742b */ /* 0x000fe2000000000c */
[----:B0-----:R-:W-:-:S04]  /*08a0*/  FFMA R9, R16, -R17, 1 ;  /* 0x3f80000010097423 */ /* 0x001fc80000000811 */
[----:B------:R-:W-:-:S04]  /*08b0*/  FFMA R18, R16, R9, R16 ;  /* 0x0000000910127223 */ /* 0x000fc80000000010 */
[----:B------:R-:W-:Y:S01]  /*08c0*/  FFMA R15, R2, R18, RZ ;  /* 0x00000012020f7223 */ /* 0x000fe200000000ff */
[----:B------:R-:W-:Y:S02]  /*08d0*/  IMAD R9, R10, 0x100000, R13 ;  /* 0x001000000a097824 */ /* 0x000fe400078e020d */
[----:B------:R-:W-:Y:S02]  /*08e0*/  IMAD.MOV.U32 R8, RZ, RZ, R12 ;  /* 0x000000ffff087224 */ /* 0x000fe400078e000c */
[----:B------:R-:W-:Y:S01]  /*08f0*/  FFMA R16, R15, -R17, R2 ;  /* 0x800000110f107223 */ /* 0x000fe20000000002 */
[----:B-12---:R-:W-:Y:S06]  /*0900*/  @!P1 BRA `(.L_x_8) ;  /* 0x0000000000309947 */ /* 0x006fec0003800000 */
[----:B------:R-:W-:Y:S01]  /*0910*/  FSETP.GEU.AND P2, PT, |R7|, 4.2275390625, PT ;  /* 0x408748000700780b */ /* 0x000fe20003f4e200 */
[C---:B------:R-:W-:Y:S02]  /*0920*/  DADD R20, R6.reuse, +INF ;  /* 0x7ff0000006147429 */ /* 0x040fe40000000000 */
[----:B------:R-:W-:-:S08]  /*0930*/  DSETP.GEU.AND P1, PT, R6, RZ, PT ;  /* 0x000000ff0600722a */ /* 0x000fd00003f2e000 */
[----:B------:R-:W-:Y:S02]  /*0940*/  FSEL R9, R21, RZ, P1 ;  /* 0x000000ff15097208 */ /* 0x000fe40000800000 */
[----:B------:R-:W-:-:S04]  /*0950*/  @!P2 LEA.HI R8, R10, R10, RZ, 0x1 ;  /* 0x0000000a0a08a211 */ /* 0x000fc800078f08ff */
[----:B------:R-:W-:Y:S02]  /*0960*/  @!P2 SHF.R.S32.HI R7, RZ, 0x1, R8 ;  /* 0x00000001ff07a819 */ /* 0x000fe40000011408 */
[----:B------:R-:W-:-:S03]  /*0970*/  FSEL R8, R20, RZ, P1 ;  /* 0x000000ff14087208 */ /* 0x000fc60000800000 */
[----:B------:R-:W-:Y:S02]  /*0980*/  @!P2 IMAD.IADD R6, R10, 0x1, -R7 ;  /* 0x000000010a06a824 */ /* 0x000fe400078e0a07 */
[----:B------:R-:W-:-:S03]  /*0990*/  @!P2 IMAD R13, R7, 0x100000, R13 ;  /* 0x00100000070da824 */ /* 0x000fc600078e020d */
[----:B------:R-:W-:Y:S01]  /*09a0*/  @!P2 LEA R7, R6, 0x3ff00000, 0x14 ;  /* 0x3ff000000607a811 */ /* 0x000fe200078ea0ff */
[----:B------:R-:W-:-:S06]  /*09b0*/  @!P2 IMAD.MOV.U32 R6, RZ, RZ, RZ ;  /* 0x000000ffff06a224 */ /* 0x000fcc00078e00ff */
[----:B------:R-:W-:-:S11]  /*09c0*/  @!P2 DMUL R8, R12, R6 ;  /* 0x000000060c08a228 */ /* 0x000fd60000000000 */
.L_x_8:
[----:B------:R-:W-:Y:S05]  /*09d0*/  BSYNC.RECONVERGENT B1 ;  /* 0x0000000000017941 */ /* 0x000fea0003800200 */
.L_x_7:
[----:B------:R-:W-:Y:S01]  /*09e0*/  BSSY.RECONVERGENT B1, `(.L_x_9) ;  /* 0x0000006000017945 */ /* 0x000fe20003800200 */
[----:B------:R-:W-:-:S03]  /*09f0*/  FFMA R7, R18, R16, R15 ;  /* 0x0000001012077223 */ /* 0x000fc6000000000f */
[----:B------:R-:W-:Y:S05]  /*0a00*/  @!P0 BRA `(.L_x_10) ;  /* 0x00000000000c8947 */ /* 0x000fea0003800000 */
[----:B------:R-:W-:Y:S02]  /*0a10*/  MOV R7, R2 ;  /* 0x0000000200077202 */ /* 0x000fe40000000f00 */
[----:B------:R-:W-:-:S07]  /*0a20*/  MOV R16, 0xa40 ;  /* 0x00000a4000107802 */ /* 0x000fce0000000f00 */
[----:B------:R-:W-:Y:S05]  /*0a30*/  CALL.REL.NOINC `($__internal_1_$__cuda_sm3x_div_rn_noftz_f32_slowpath) ;  /* 0x0000002000c87944 */ /* 0x000fea0003c00000 */
.L_x_10:
[----:B------:R-:W-:Y:S05]  /*0a40*/  BSYNC.RECONVERGENT B1 ;  /* 0x0000000000017941 */ /* 0x000fea0003800200 */
.L_x_9:
[----:B------:R-:W0:Y:S01]  /*0a50*/  F2F.F64.F32 R10, R7 ;  /* 0x00000007000a7310 */ /* 0x000e220000201800 */
[----:B------:R-:W-:Y:S01]  /*0a60*/  BSSY.RECONVERGENT B1, `(.L_x_11) ;  /* 0x0000004000017945 */ /* 0x000fe20003800200 */
[----:B------:R-:W-:Y:S01]  /*0a70*/  MOV R6, 0xaa0 ;  /* 0x00000aa000067802 */ /* 0x000fe20000000f00 */
[----:B0-----:R-:W-:-:S11]  /*0a80*/  DADD R34, -RZ, |R10| ;  /* 0x00000000ff227229 */ /* 0x001fd6000000050a */
[----:B------:R-:W-:Y:S05]  /*0a90*/  CALL.REL.NOINC `($_Z17anisotropy_kernelP6float1iiffs$__internal_accurate_pow) ;  /* 0x0000002800507944 */ /* 0x000fea0003c00000 */
[----:B------:R-:W-:Y:S05]  /*0aa0*/  BSYNC.RECONVERGENT B1 ;  /* 0x0000000000017941 */ /* 0x000fea0003800200 */
.L_x_11:
        /* <DEDUP_REMOVED lines=13> */
.L_x_13:
[----:B------:R-:W-:Y:S05]  /*0b80*/  BSYNC.RECONVERGENT B1 ;  /* 0x0000000000017941 */ /* 0x000fea0003800200 */
.L_x_12:
[----:B------:R-:W-:Y:S01]  /*0b90*/  DADD R16, -RZ, -R16 ;  /* 0x00000000ff107229 */ /* 0x000fe20000000910 */
[----:B------:R-:W-:Y:S01]  /*0ba0*/  FSETP.NEU.AND P0, PT, R7, 1, PT ;  /* 0x3f8000000700780b */ /* 0x000fe20003f0d000 */
[----:B------:R-:W-:Y:S01]  /*0bb0*/  IMAD.MOV.U32 R12, RZ, RZ, 0x652b82fe ;  /* 0x652b82feff0c7424 */ /* 0x000fe200078e00ff */
[----:B------:R-:W-:Y:S01]  /*0bc0*/  UMOV UR4, 0xfefa39ef ;  /* 0xfefa39ef00047882 */ /* 0x000fe20000000000 */
[----:B------:R-:W-:Y:S01]  /*0bd0*/  IMAD.MOV.U32 R13, RZ, RZ, 0x3ff71547 ;  /* 0x3ff71547ff0d7424 */ /* 0x000fe200078e00ff */
[----:B------:R-:W-:Y:S01]  /*0be0*/  UMOV UR5, 0x3fe62e42 ;  /* 0x3fe62e4200057882 */ /* 0x000fe20000000000 */
[----:B------:R-:W0:Y:S01]  /*0bf0*/  LDC R20, c[0x0][0x390] ;  /* 0x0000e400ff147b82 */ /* 0x000e220000000800 */
[----:B------:R-:W-:Y:S03]  /*0c00*/  BSSY.RECONVERGENT B1, `(.L_x_14) ;  /* 0x000003e000017945 */ /* 0x000fe60003800200 */
[----:B------:R-:W-:-:S02]  /*0c10*/  FSEL R6, R16, RZ, P0 ;  /* 0x000000ff10067208 */ /* 0x000fc40000000000 */
[----:B------:R-:W-:-:S04]  /*0c20*/  FSEL R7, R17, -1.875, P0 ;  /* 0xbff0000011077808 */ /* 0x000fc80000000000 */
[----:B------:R-:W-:Y:S02]  /*0c30*/  FSETP.GEU.AND P1, PT, |R7|, 4.1917929649353027344, PT ;  /* 0x4086232b0700780b */ /* 0x000fe40003f2e200 */
[----:B------:R-:W-:-:S08]  /*0c40*/  DFMA R12, R6, R12, 6.75539944105574400000e+15 ;  /* 0x43380000060c742b */ /* 0x000fd0000000000c */
[----:B------:R-:W-:Y:S01]  /*0c50*/  DADD R10, R12, -6.75539944105574400000e+15 ;  /* 0xc33800000c0a7429 */ /* 0x000fe20000000000 */
[----:B0-----:R-:W0:Y:S07]  /*0c60*/  MUFU.RCP R15, R20 ;  /* 0x00000014000f7308 */ /* 0x001e2e0000001000 */
[C---:B------:R-:W-:Y:S01]  /*0c70*/  DFMA R16, R10.reuse, -UR4, R6 ;  /* 0x800000040a107c2b */ /* 0x040fe20008000006 */
[----:B------:R-:W-:Y:S01]  /*0c80*/  UMOV UR4, 0x3b39803f ;  /* 0x3b39803f00047882 */ /* 0x000fe20000000000 */
[----:B------:R-:W-:Y:S01]  /*0c90*/  UMOV UR5, 0x3c7abc9e ;  /* 0x3c7abc9e00057882 */ /* 0x000fe20000000000 */
[----:B------:R1:W2:Y:S05]  /*0ca0*/  FCHK P0, R3, R20 ;  /* 0x0000001403007302 */ /* 0x0002aa0000000000 */
[----:B------:R-:W-:Y:S01]  /*0cb0*/  DFMA R10, R10, -UR4, R16 ;  /* 0x800000040a0a7c2b */ /* 0x000fe20008000010 */
[----:B------:R-:W-:Y:S01]  /*0cc0*/  UMOV UR4, 0x69ce2bdf ;  /* 0x69ce2bdf00047882 */ /* 0x000fe20000000000 */
[----:B------:R-:W-:Y:S01]  /*0cd0*/  IMAD.MOV.U32 R16, RZ, RZ, -0x35dec16 ;  /* 0xfca213eaff107424 */ /* 0x000fe200078e00ff */
[----:B------:R-:W-:Y:S01]  /*0ce0*/  UMOV UR5, 0x3e5ade15 ;  /* 0x3e5ade1500057882 */ /* 0x000fe20000000000 */
[----:B------:R-:W-:-:S06]  /*0cf0*/  IMAD.MOV.U32 R17, RZ, RZ, 0x3e928af3 ;  /* 0x3e928af3ff117424 */ /* 0x000fcc00078e00ff */
        /* <DEDUP_REMOVED lines=46> */
.L_x_15:
[----:B------:R-:W-:Y:S05]  /*0fe0*/  BSYNC.RECONVERGENT B1 ;  /* 0x0000000000017941 */ /* 0x000fea0003800200 */
.L_x_14:
[----:B------:R-:W-:Y:S01]  /*0ff0*/  BSSY.RECONVERGENT B1, `(.L_x_16) ;  /* 0x0000006000017945 */ /* 0x000fe20003800200 */
[----:B------:R-:W-:-:S03]  /*1000*/  FFMA R7, R19, R15, R18 ;  /* 0x0000000f13077223 */ /* 0x000fc60000000012 */
[----:B------:R-:W-:Y:S05]  /*1010*/  @!P0 BRA `(.L_x_17) ;  /* 0x00000000000c8947 */ /* 0x000fea0003800000 */
[----:B------:R-:W-:Y:S01]  /*1020*/  IMAD.MOV.U32 R7, RZ, RZ, R3 ;  /* 0x000000ffff077224 */ /* 0x000fe200078e0003 */
[----:B------:R-:W-:-:S07]  /*1030*/  MOV R16, 0x1050 ;  /* 0x0000105000107802 */ /* 0x000fce0000000f00 */
[----:B------:R-:W-:Y:S05]  /*1040*/  CALL.REL.NOINC `($__internal_1_$__cuda_sm3x_div_rn_noftz_f32_slowpath) ;  /* 0x0000001c00447944 */ /* 0x000fea0003c00000 */
.L_x_17:
[----:B------:R-:W-:Y:S05]  /*1050*/  BSYNC.RECONVERGENT B1 ;  /* 0x0000000000017941 */ /* 0x000fea0003800200 */
.L_x_16:
[----:B------:R-:W0:Y:S01]  /*1060*/  F2F.F64.F32 R12, R7 ;  /* 0x00000007000c7310 */ /* 0x000e220000201800 */
[----:B------:R-:W-:Y:S01]  /*1070*/  BSSY.RECONVERGENT B1, `(.L_x_18) ;  /* 0x0000004000017945 */ /* 0x000fe20003800200 */
[----:B------:R-:W-:Y:S01]  /*1080*/  MOV R6, 0x10b0 ;  /* 0x000010b000067802 */ /* 0x000fe20000000f00 */
[----:B0-----:R-:W-:-:S11]  /*1090*/  DADD R34, -RZ, |R12| ;  /* 0x00000000ff227229 */ /* 0x001fd6000000050c */
[----:B------:R-:W-:Y:S05]  /*10a0*/  CALL.REL.NOINC `($_Z17anisotropy_kernelP6float1iiffs$__internal_accurate_pow) ;  /* 0x0000002000cc7944 */ /* 0x000fea0003c00000 */
[----:B------:R-:W-:Y:S05]  /*10b0*/  BSYNC.RECONVERGENT B1 ;  /* 0x0000000000017941 */ /* 0x000fea0003800200 */
.L_x_18:
        /* <DEDUP_REMOVED lines=11> */
[----:B------:R-:W-:Y:S01]  /*1170*/  @!P0 IMAD.MOV.U32 R16, RZ, RZ, 0x0 ;  /* 0x00000000ff108424 */ /* 0x000fe200078e00ff */
[----:B------:R-:W-:-:S07]  /*1180*/  @!P0 MOV R17, 0x7ff00000 ;  /* 0x7ff0000000118802 */ /* 0x000fce0000000f00 */
.L_x_20:
[----:B------:R-:W-:Y:S05]  /*1190*/  BSYNC.RECONVERGENT B1 ;  /* 0x0000000000017941 */ /* 0x000fea0003800200 */
.L_x_19:
        /* <DEDUP_REMOVED lines=69> */
.L_x_22:
[----:B------:R-:W-:Y:S05]  /*15f0*/  BSYNC.RECONVERGENT B1 ;  /* 0x0000000000017941 */ /* 0x000fea0003800200 */
.L_x_21:
[----:B------:R-:W-:Y:S01]  /*1600*/  BSSY.RECONVERGENT B1, `(.L_x_23) ;  /* 0x0000006000017945 */ /* 0x000fe20003800200 */
[----:B------:R-:W-:-:S03]  /*1610*/  FFMA R7, R22, R20, R15 ;  /* 0x0000001416077223 */ /* 0x000fc6000000000f */
[----:B------:R-:W-:Y:S05]  /*1620*/  @!P0 BRA `(.L_x_24) ;  /* 0x00000000000c8947 */ /* 0x000fea0003800000 */
[----:B------:R-:W-:Y:S01]  /*1630*/  IMAD.MOV.U32 R7, RZ, RZ, R4 ;  /* 0x000000ffff077224 */ /* 0x000fe200078e0004 */
[----:B------:R-:W-:-:S07]  /*1640*/  MOV R16, 0x1660 ;  /* 0x0000166000107802 */ /* 0x000fce0000000f00 */
[----:B------:R-:W-:Y:S05]  /*1650*/  CALL.REL.NOINC `($__internal_1_$__cuda_sm3x_div_rn_noftz_f32_slowpath) ;  /* 0x0000001400c07944 */ /* 0x000fea0003c00000 */
.L_x_24:
[----:B------:R-:W-:Y:S05]  /*1660*/  BSYNC.RECONVERGENT B1 ;  /* 0x0000000000017941 */ /* 0x000fea0003800200 */
.L_x_23:
[----:B------:R-:W0:Y:S01]  /*1670*/  F2F.F64.F32 R14, R7 ;  /* 0x00000007000e7310 */ /* 0x000e220000201800 */
[----:B------:R-:W-:Y:S01]  /*1680*/  BSSY.RECONVERGENT B1, `(.L_x_25) ;  /* 0x0000004000017945 */ /* 0x000fe20003800200 */
[----:B------:R-:W-:Y:S01]  /*1690*/  MOV R6, 0x16c0 ;  /* 0x000016c000067802 */ /* 0x000fe20000000f00 */
[----:B0-----:R-:W-:-:S11]  /*16a0*/  DADD R34, -RZ, |R14| ;  /* 0x00000000ff227229 */ /* 0x001fd6000000050e */
[----:B------:R-:W-:Y:S05]  /*16b0*/  CALL.REL.NOINC `($_Z17anisotropy_kernelP6float1iiffs$__internal_accurate_pow) ;  /* 0x0000001c00487944 */ /* 0x000fea0003c00000 */
[----:B------:R-:W-:Y:S05]  /*16c0*/  BSYNC.RECONVERGENT B1 ;  /* 0x0000000000017941 */ /* 0x000fea0003800200 */
.L_x_25:
        /* <DEDUP_REMOVED lines=13> */
.L_x_27:
[----:B------:R-:W-:Y:S05]  /*17a0*/  BSYNC.RECONVERGENT B1 ;  /* 0x0000000000017941 */ /* 0x000fea0003800200 */
.L_x_26:
[----:B------:R-:W-:Y:S01]  /*17b0*/  DADD R16, -RZ, -R16 ;  /* 0x00000000ff107229 */ /* 0x000fe20000000910 */
[----:B------:R-:W-:Y:S01]  /*17c0*/  FSETP.NEU.AND P0, PT, R7, 1, PT ;  /* 0x3f8000000700780b */ /* 0x000fe20003f0d000 */
[----:B------:R-:W-:Y:S01]  /*17d0*/  IMAD.MOV.U32 R14, RZ, RZ, 0x652b82fe ;  /* 0x652b82feff0e7424 */ /* 0x000fe200078e00ff */
[----:B------:R-:W-:Y:S01]  /*17e0*/  MOV R15, 0x3ff71547 ;  /* 0x3ff71547000f7802 */ /* 0x000fe20000000f00 */
[----:B------:R-:W-:Y:S01]  /*17f0*/  UMOV UR4, 0xfefa39ef ;  /* 0xfefa39ef00047882 */ /* 0x000fe20000000000 */
[----:B------:R-:W-:-:S05]  /*1800*/  UMOV UR5, 0x3fe62e42 ;  /* 0x3fe62e4200057882 */ /* 0x000fca0000000000 */
[----:B------:R-:W-:Y:S02]  /*1810*/  FSEL R6, R16, RZ, P0 ;  /* 0x000000ff10067208 */ /* 0x000fe40000000000 */
[----:B------:R-:W-:-:S04]  /*1820*/  FSEL R7, R17, -1.875, P0 ;  /* 0xbff0000011077808 */ /* 0x000fc80000000000 */
[----:B------:R-:W-:Y:S02]  /*1830*/  FSETP.GEU.AND P0, PT, |R7|, 4.1917929649353027344, PT ;  /* 0x4086232b0700780b */ /* 0x000fe40003f0e200 */
[----:B------:R-:W-:-:S08]  /*1840*/  DFMA R14, R6, R14, 6.75539944105574400000e+15 ;  /* 0x43380000060e742b */ /* 0x000fd0000000000e */
[----:B------:R-:W-:-:S08]  /*1850*/  DADD R16, R14, -6.75539944105574400000e+15 ;  /* 0xc33800000e107429 */ /* 0x000fd00000000000 */
[----:B------:R-:W-:Y:S01]  /*1860*/  DFMA R18, R16, -UR4, R6 ;  /* 0x8000000410127c2b */ /* 0x000fe20008000006 */
[----:B------:R-:W-:Y:S01]  /*1870*/  UMOV UR4, 0x3b39803f ;  /* 0x3b39803f00047882 */ /* 0x000fe20000000000 */
[----:B------:R-:W-:-:S06]  /*1880*/  UMOV UR5, 0x3c7abc9e ;  /* 0x3c7abc9e00057882 */ /* 0x000fcc0000000000 */
        /* <DEDUP_REMOVED lines=31> */
[----:B------:R-:W-:-:S10]  /*1a80*/  DFMA R18, R16, R18, 1 ;  /* 0x3ff000001012742b */ /* 0x000fd40000000012 */
[----:B------:R-:W-:Y:S02]  /*1a90*/  IMAD R17, R14, 0x100000, R19 ;  /* 0x001000000e117824 */ /* 0x000fe400078e0213 */
[----:B------:R-:W-:Y:S01]  /*1aa0*/  IMAD.MOV.U32 R16, RZ, RZ, R18 ;  /* 0x000000ffff107224 */ /* 0x000fe200078e0012 */
[----:B------:R-:W-:Y:S06]  /*1ab0*/  @!P0 BRA `(.L_x_28) ;  /* 0x0000000c00bc8947 */ /* 0x000fec0003800000 */
[----:B------:R-:W-:Y:S01]  /*1ac0*/  FSETP.GEU.AND P1, PT, |R7|, 4.2275390625, PT ;  /* 0x408748000700780b */ /* 0x000fe20003f2e200 */
[C---:B------:R-:W-:Y:S02]  /*1ad0*/  DADD R16, R6.reuse, +INF ;  /* 0x7ff0000006107429 */ /* 0x040fe40000000000 */
[----:B------:R-:W-:-:S08]  /*1ae0*/  DSETP.GEU.AND P0, PT, R6, RZ, PT ;  /* 0x000000ff0600722a */ /* 0x000fd00003f0e000 */
[----:B------:R-:W-:Y:S02]  /*1af0*/  FSEL R16, R16, RZ, P0 ;  /* 0x000000ff10107208 */ /* 0x000fe40000000000 */
[----:B------:R-:W-:Y:S01]  /*1b00*/  FSEL R17, R17, RZ, P0 ;  /* 0x000000ff11117208 */ /* 0x000fe20000000000 */
[----:B------:R-:W-:Y:S06]  /*1b10*/  @P1 BRA `(.L_x_28) ;  /* 0x0000000c00a41947 */ /* 0x000fec0003800000 */
[----:B------:R-:W-:Y:S01]  /*1b20*/  LEA.HI R6, R14, R14, RZ, 0x1 ;  /* 0x0000000e0e067211 */ /* 0x000fe200078f08ff */
[----:B------:R-:W-:-:S03]  /*1b30*/  IMAD.MOV.U32 R16, RZ, RZ, R18 ;  /* 0x000000ffff107224 */ /* 0x000fc600078e0012 */
[----:B------:R-:W-:-:S05]  /*1b40*/  SHF.R.S32.HI R17, RZ, 0x1, R6 ;  /* 0x00000001ff117819 */ /* 0x000fca0000011406 */
[----:B------:R-:W-:Y:S02]  /*1b50*/  IMAD.IADD R6, R14, 0x1, -R17 ;  /* 0x000000010e067824 */ /* 0x000fe400078e0a11 */
[----:B------:R-:W-:-:S03]  /*1b60*/  IMAD R17, R17, 0x100000, R19 ;  /* 0x0010000011117824 */ /* 0x000fc600078e0213 */
[----:B------:R-:W-:Y:S01]  /*1b70*/  LEA R7, R6, 0x3ff00000, 0x14 ;  /* 0x3ff0000006077811 */ /* 0x000fe200078ea0ff */
[----:B------:R-:W-:-:S06]  /*1b80*/  IMAD.MOV.U32 R6, RZ, RZ, RZ ;  /* 0x000000ffff067224 */ /* 0x000fcc00078e00ff */
[----:B------:R-:W-:Y:S01]  /*1b90*/  DMUL R16, R16, R6 ;  /* 0x0000000610107228 */ /* 0x000fe20000000000 */
[----:B------:R-:W-:Y:S10]  /*1ba0*/  BRA `(.L_x_28) ;  /* 0x0000000c00807947 */ /* 0x000ff40003800000 */
.L_x_1:
        /* <DEDUP_REMOVED lines=13> */
.L_x_30:
[----:B------:R-:W-:Y:S05]  /*1c80*/  BSYNC.RECONVERGENT B1 ;  /* 0x0000000000017941 */ /* 0x000fea0003800200 */
.L_x_29:
[----:B------:R-:W0:Y:S01]  /*1c90*/  F2F.F64.F32 R8, R7 ;  /* 0x0000000700087310 */ /* 0x000e220000201800 */
[----:B------:R-:W-:Y:S01]  /*1ca0*/  BSSY.RECONVERGENT B1, `(.L_x_31) ;  /* 0x0000004000017945 */ /* 0x000fe20003800200 */
[----:B------:R-:W-:Y:S01]  /*1cb0*/  MOV R6, 0x1ce0 ;  /* 0x00001ce000067802 */ /* 0x000fe20000000f00 */
[----:B0-----:R-:W-:-:S11]  /*1cc0*/  DADD R34, -RZ, |R8| ;  /* 0x00000000ff227229 */ /* 0x001fd60000000508 */
[----:B------:R-:W-:Y:S05]  /*1cd0*/  CALL.REL.NOINC `($_Z17anisotropy_kernelP6float1iiffs$__internal_accurate_pow) ;  /* 0x0000001400c07944 */ /* 0x000fea0003c00000 */
[----:B------:R-:W-:Y:S05]  /*1ce0*/  BSYNC.RECONVERGENT B1 ;  /* 0x0000000000017941 */ /* 0x000fea0003800200 */
.L_x_31:
        /* <DEDUP_REMOVED lines=13> */
.L_x_33:
[----:B------:R-:W-:Y:S05]  /*1dc0*/  BSYNC.RECONVERGENT B1 ;  /* 0x0000000000017941 */ /* 0x000fea0003800200 */
.L_x_32:
[----:B------:R-:W-:Y:S01]  /*1dd0*/  DADD R16, R16, 1 ;  /* 0x3ff0000010107429 */ /* 0x000fe20000000000 */
[----:B------:R-:W-:Y:S01]  /*1de0*/  BSSY.RECONVERGENT B1, `(.L_x_34) ;  /* 0x0000013000017945 */ /* 0x000fe20003800200 */
[----:B------:R-:W-:-:S04]  /*1df0*/  FSETP.NEU.AND P0, PT, R7, 1, PT ;  /* 0x3f8000000700780b */ /* 0x000fc80003f0d000 */
[----:B------:R-:W0:Y:S04]  /*1e00*/  MUFU.RCP64H R9, R17 ;  /* 0x0000001100097308 */ /* 0x000e280000001800 */
[----:B------:R-:W-:-:S05]  /*1e10*/  VIADD R8, R17, 0x300402 ;  /* 0x0030040211087836 */ /* 0x000fca0000000000 */
[----:B------:R-:W-:Y:S01]  /*1e20*/  FSETP.GEU.AND P1, PT, |R8|, 5.8789094863358348022e-39, PT ;  /* 0x004004020800780b */ /* 0x000fe20003f2e200 */
[----:B0-----:R-:W-:-:S08]  /*1e30*/  DFMA R10, -R16, R8, 1 ;  /* 0x3ff00000100a742b */ /* 0x001fd00000000108 */
[----:B------:R-:W-:-:S08]  /*1e40*/  DFMA R10, R10, R10, R10 ;  /* 0x0000000a0a0a722b */ /* 0x000fd0000000000a */
[----:B------:R-:W-:-:S08]  /*1e50*/  DFMA R10, R8, R10, R8 ;  /* 0x0000000a080a722b */ /* 0x000fd00000000008 */
[----:B------:R-:W-:-:S08]  /*1e60*/  DFMA R12, -R16, R10, 1 ;  /* 0x3ff00000100c742b */ /* 0x000fd0000000010a */
[----:B------:R-:W-:Y:S01]  /*1e70*/  DFMA R10, R10, R12, R10 ;  /* 0x0000000c0a0a722b */ /* 0x000fe2000000000a */
[----:B------:R-:W-:Y:S10]  /*1e80*/  @P1 BRA `(.L_x_35) ;  /* 0x0000000000201947 */ /* 0x000ff40003800000 */
[----:B------:R-:W-:Y:S01]  /*1e90*/  LOP3.LUT R6, R17, 0x7fffffff, RZ, 0xc0, !PT ;  /* 0x7fffffff11067812 */ /* 0x000fe200078ec0ff */
[----:B------:R-:W-:Y:S01]  /*1ea0*/  IMAD.MOV.U32 R20, RZ, RZ, R16 ;  /* 0x000000ffff147224 */ /* 0x000fe200078e0010 */
[----:B------:R-:W-:Y:S02]  /*1eb0*/  MOV R21, R17 ;  /* 0x0000001100157202 */ /* 0x000fe40000000f00 */
[----:B------:R-:W-:Y:S01]  /*1ec0*/  MOV R16, 0x1ef0 ;  /* 0x00001ef000107802 */ /* 0x000fe20000000f00 */
[----:B------:R-:W-:-:S07]  /*1ed0*/  VIADD R15, R6, 0xfff00000 ;  /* 0xfff00000060f7836 */ /* 0x000fce0000000000 */
[----:B------:R-:W-:Y:S05]  /*1ee0*/  CALL.REL.NOINC `($__internal_0_$__cuda_sm20_dblrcp_rn_slowpath_v3) ;  /* 0x0000000800f47944 */ /* 0x000fea0003c00000 */
[----:B------:R-:W-:Y:S02]  /*1ef0*/  IMAD.MOV.U32 R10, RZ, RZ, R18 ;  /* 0x000000ffff0a7224 */ /* 0x000fe400078e0012 */
[----:B------:R-:W-:-:S07]  /*1f00*/  IMAD.MOV.U32 R11, RZ, RZ, R19 ;  /* 0x000000ffff0b7224 */ /* 0x000fce00078e0013 */
.L_x_35:
[----:B------:R-:W-:Y:S05]  /*1f10*/  BSYNC.RECONVERGENT B1 ;  /* 0x0000000000017941 */ /* 0x000fea0003800200 */
.L_x_34:
[----:B------:R-:W0:Y:S01]  /*1f20*/  LDC R13, c[0x0][0x390] ;  /* 0x0000e400ff0d7b82 */ /* 0x000e220000000800 */
[----:B------:R-:W-:Y:S01]  /*1f30*/  FSEL R8, R10, RZ, P0 ;  /* 0x000000ff0a087208 */ /* 0x000fe20000000000 */
[----:B------:R-:W-:Y:S01]  /*1f40*/  BSSY.RECONVERGENT B1, `(.L_x_36) ;  /* 0x000000d000017945 */ /* 0x000fe20003800200 */
[----:B------:R-:W-:Y:S01]  /*1f50*/  FSEL R9, R11, 1.75, P0 ;  /* 0x3fe000000b097808 */ /* 0x000fe20000000000 */
        /* <DEDUP_REMOVED lines=11> */
.L_x_37:
[----:B------:R-:W-:Y:S05]  /*2010*/  BSYNC.RECONVERGENT B1 ;  /* 0x0000000000017941 */ /* 0x000fea0003800200 */
.L_x_36:
[----:B------:R-:W0:Y:S01]  /*2020*/  F2F.F64.F32 R10, R7 ;  /* 0x00000007000a7310 */ /* 0x000e220000201800 */
[----:B------:R-:W-:Y:S01]  /*2030*/  BSSY.RECONVERGENT B1, `(.L_x_38) ;  /* 0x0000004000017945 */ /* 0x000fe20003800200 */
[----:B------:R-:W-:Y:S01]  /*2040*/  MOV R6, 0x2070 ;  /* 0x0000207000067802 */ /* 0x000fe20000000f00 */
[----:B0-----:R-:W-:-:S11]  /*2050*/  DADD R34, -RZ, |R10| ;  /* 0x00000000ff227229 */ /* 0x001fd6000000050a */
[----:B------:R-:W-:Y:S05]  /*2060*/  CALL.REL.NOINC `($_Z17anisotropy_kernelP6float1iiffs$__internal_accurate_pow) ;  /* 0x0000001000dc7944 */ /* 0x000fea0003c00000 */
[----:B------:R-:W-:Y:S05]  /*2070*/  BSYNC.RECONVERGENT B1 ;  /* 0x0000000000017941 */ /* 0x000fea0003800200 */
.L_x_38:
        /* <DEDUP_REMOVED lines=13> */
.L_x_40:
[----:B------:R-:W-:Y:S05]  /*2150*/  BSYNC.RECONVERGENT B1 ;  /* 0x0000000000017941 */ /* 0x000fea0003800200 */
.L_x_39:
        /* <DEDUP_REMOVED lines=14> */
[----:B------:R-:W-:Y:S01]  /*2240*/  MOV R16, 0x2280 ;  /* 0x0000228000107802 */ /* 0x000fe20000000f00 */
[----:B------:R-:W-:Y:S02]  /*2250*/  IMAD.MOV.U32 R21, RZ, RZ, R19 ;  /* 0x000000ffff157224 */ /* 0x000fe400078e0013 */
[----:B------:R-:W-:-:S07]  /*2260*/  VIADD R15, R6, 0xfff00000 ;  /* 0xfff00000060f7836 */ /* 0x000fce0000000000 */
[----:B------:R-:W-:Y:S05]  /*2270*/  CALL.REL.NOINC `($__internal_0_$__cuda_sm20_dblrcp_rn_slowpath_v3) ;  /* 0x0000000800107944 */ /* 0x000fea0003c00000 */
[----:B------:R-:W-:Y:S02]  /*2280*/  IMAD.MOV.U32 R12, RZ, RZ, R18 ;  /* 0x000000ffff0c7224 */ /* 0x000fe400078e0012 */
[----:B------:R-:W-:-:S07]  /*2290*/  IMAD.MOV.U32 R13, RZ, RZ, R19 ;  /* 0x000000ffff0d7224 */ /* 0x000fce00078e0013 */
.L_x_42:
[----:B------:R-:W-:Y:S05]  /*22a0*/  BSYNC.RECONVERGENT B1 ;  /* 0x0000000000017941 */ /* 0x000fea0003800200 */
.L_x_41:
[----:B------:R-:W0:Y:S01]  /*22b0*/  LDC R6, c[0x0][0x390] ;  /* 0x0000e400ff067b82 */ /* 0x000e220000000800 */
[----:B------:R-:W-:Y:S01]  /*22c0*/  BSSY.RECONVERGENT B1, `(.L_x_43) ;  /* 0x000000e000017945 */ /* 0x000fe20003800200 */
[----:B------:R-:W-:Y:S01]  /*22d0*/  FSEL R11, R13, 1.75, P0 ;  /* 0x3fe000000d0b7808 */ /* 0x000fe20000000000 */
[----:B0-----:R-:W0:Y:S08]  /*22e0*/  MUFU.RCP R7, R6 ;  /* 0x0000000600077308 */ /* 0x001e300000001000 */
[----:B------:R-:W1:Y:S01]  /*22f0*/  FCHK P1, R3, R6 ;  /* 0x0000000603007302 */ /* 0x000e620000020000 */
[----:B0-----:R-:W-:-:S04]  /*2300*/  FFMA R10, R7, -R6, 1 ;  /* 0x3f800000070a7423 */ /* 0x001fc80000000806 */
[----:B------:R-:W-:Y:S01]  /*2310*/  FFMA R16, R7, R10, R7 ;  /* 0x0000000a07107223 */ /* 0x000fe20000000007 */
[----:B------:R-:W-:-:S03]  /*2320*/  FSEL R10, R12, RZ, P0 ;  /* 0x000000ff0c0a7208 */ /* 0x000fc60000000000 */
[----:B------:R-:W-:-:S04]  /*2330*/  FFMA R7, R3, R16, RZ ;  /* 0x0000001003077223 */ /* 0x000fc800000000ff */
[----:B------:R-:W-:-:S04]  /*2340*/  FFMA R12, R7, -R6, R3 ;  /* 0x80000006070c7223 */ /* 0x000fc80000000003 */
[----:B------:R-:W-:Y:S01]  /*2350*/  FFMA R7, R16, R12, R7 ;  /* 0x0000000c10077223 */ /* 0x000fe20000000007 */
[----:B-1----:R-:W-:Y:S06]  /*2360*/  @!P1 BRA `(.L_x_44) ;  /* 0x00000000000c9947 */ /* 0x002fec0003800000 */
[----:B------:R-:W-:Y:S01]  /*2370*/  IMAD.MOV.U32 R7, RZ, RZ, R3 ;  /* 0x000000ffff077224 */ /* 0x000fe200078e0003 */
[----:B------:R-:W-:-:S07]  /*2380*/  MOV R16, 0x23a0 ;  /* 0x000023a000107802 */ /* 0x000fce0000000f00 */
[----:B------:R-:W-:Y:S05]  /*2390*/  CALL.REL.NOINC `($__internal_1_$__cuda_sm3x_div_rn_noftz_f32_slowpath) ;  /* 0x0000000800707944 */ /* 0x000fea0003c00000 */
.L_x_44:
[----:B------:R-:W-:Y:S05]  /*23a0*/  BSYNC.RECONVERGENT B1 ;  /* 0x0000000000017941 */ /* 0x000fea0003800200 */
.L_x_43:
[----:B------:R-:W0:Y:S01]  /*23b0*/  F2F.F64.F32 R12, R7 ;  /* 0x00000007000c7310 */ /* 0x000e220000201800 */
[----:B------:R-:W-:Y:S01]  /*23c0*/  BSSY.RECONVERGENT B1, `(.L_x_45) ;  /* 0x0000004000017945 */ /* 0x000fe20003800200 */
[----:B------:R-:W-:Y:S01]  /*23d0*/  MOV R6, 0x2400 ;  /* 0x0000240000067802 */ /* 0x000fe20000000f00 */
[----:B0-----:R-:W-:-:S11]  /*23e0*/  DADD R34, -RZ, |R12| ;  /* 0x00000000ff227229 */ /* 0x001fd6000000050c */
[----:B------:R-:W-:Y:S05]  /*23f0*/  CALL.REL.NOINC `($_Z17anisotropy_kernelP6float1iiffs$__internal_accurate_pow) ;  /* 0x0000000c00f87944 */ /* 0x000fea0003c00000 */
[----:B------:R-:W-:Y:S05]  /*2400*/  BSYNC.RECONVERGENT B1 ;  /* 0x0000000000017941 */ /* 0x000fea0003800200 */
.L_x_45:
        /* <DEDUP_REMOVED lines=11> */
[----:B------:R-:W-:Y:S01]  /*24c0*/  @!P0 MOV R16, 0x0 ;  /* 0x0000000000108802 */ /* 0x000fe20000000f00 */
[----:B------:R-:W-:-:S07]  /*24d0*/  @!P0 IMAD.MOV.U32 R17, RZ, RZ, 0x7ff00000 ;  /* 0x7ff00000ff118424 */ /* 0x000fce00078e00ff */
.L_x_47:
[----:B------:R-:W-:Y:S05]  /*24e0*/  BSYNC.RECONVERGENT B1 ;  /* 0x0000000000017941 */ /* 0x000fea0003800200 */
.L_x_46:
        /* <DEDUP_REMOVED lines=12> */
[----:B------:R-:W-:Y:S02]  /*25b0*/  LOP3.LUT R6, R21, 0x7fffffff, RZ, 0xc0, !PT ;  /* 0x7fffffff15067812 */ /* 0x000fe400078ec0ff */
[----:B------:R-:W-:-:S03]  /*25c0*/  MOV R16, 0x25f0 ;  /* 0x000025f000107802 */ /* 0x000fc60000000f00 */
[----:B------:R-:W-:-:S07]  /*25d0*/  VIADD R15, R6, 0xfff00000 ;  /* 0xfff00000060f7836 */ /* 0x000fce0000000000 */
[----:B------:R-:W-:Y:S05]  /*25e0*/  CALL.REL.NOINC `($__internal_0_$__cuda_sm20_dblrcp_rn_slowpath_v3) ;  /* 0x0000000400347944 */ /* 0x000fea0003c00000 */
[----:B------:R-:W-:Y:S02]  /*25f0*/  IMAD.MOV.U32 R16, RZ, RZ, R18 ;  /* 0x000000ffff107224 */ /* 0x000fe400078e0012 */
[----:B------:R-:W-:-:S07]  /*2600*/  IMAD.MOV.U32 R17, RZ, RZ, R19 ;  /* 0x000000ffff117224 */ /* 0x000fce00078e0013 */
.L_x_49:
[----:B------:R-:W-:Y:S05]  /*2610*/  BSYNC.RECONVERGENT B1 ;  /* 0x0000000000017941 */ /* 0x000fea0003800200 */
.L_x_48:
        /* <DEDUP_REMOVED lines=15> */
.L_x_51:
[----:B------:R-:W-:Y:S05]  /*2710*/  BSYNC.RECONVERGENT B1 ;  /* 0x0000000000017941 */ /* 0x000fea0003800200 */
.L_x_50:
[----:B------:R-:W0:Y:S01]  /*2720*/  F2F.F64.F32 R14, R7 ;  /* 0x00000007000e7310 */ /* 0x000e220000201800 */
[----:B------:R-:W-:Y:S01]  /*2730*/  BSSY.RECONVERGENT B1, `(.L_x_52) ;  /* 0x0000004000017945 */ /* 0x000fe20003800200 */
[----:B------:R-:W-:Y:S01]  /*2740*/  MOV R6, 0x2770 ;  /* 0x0000277000067802 */ /* 0x000fe20000000f00 */
[----:B0-----:R-:W-:-:S11]  /*2750*/  DADD R34, -RZ, |R14| ;  /* 0x00000000ff227229 */ /* 0x001fd6000000050e */
[----:B------:R-:W-:Y:S05]  /*2760*/  CALL.REL.NOINC `($_Z17anisotropy_kernelP6float1iiffs$__internal_accurate_pow) ;  /* 0x0000000c001c7944 */ /* 0x000fea0003c00000 */
[----:B------:R-:W-:Y:S05]  /*2770*/  BSYNC.RECONVERGENT B1 ;  /* 0x0000000000017941 */ /* 0x000fea0003800200 */
.L_x_52:
        /* <DEDUP_REMOVED lines=13> */
.L_x_54:
[----:B------:R-:W-:Y:S05]  /*2850*/  BSYNC.RECONVERGENT B1 ;  /* 0x0000000000017941 */ /* 0x000fea0003800200 */
.L_x_53:
        /* <DEDUP_REMOVED lines=18> */
.L_x_56:
[----:B------:R-:W-:Y:S05]  /*2980*/  BSYNC.RECONVERGENT B1 ;  /* 0x0000000000017941 */ /* 0x000fea0003800200 */
.L_x_55:
[----:B------:R-:W-:Y:S02]  /*2990*/  FSEL R16, R16, RZ, P2 ;  /* 0x000000ff10107208 */ /* 0x000fe40001000000 */
[----:B------:R-:W-:-:S07]  /*29a0*/  FSEL R17, R17, 1.75, P2 ;  /* 0x3fe0000011117808 */ /* 0x000fce0001000000 */
.L_x_28:
[----:B------:R-:W-:Y:S05]  /*29b0*/  BSYNC.RECONVERGENT B0 ;  /* 0x0000000000007941 */ /* 0x000fea0003800200 */
.L_x_0:
[----:B------:R-:W0:Y:S01]  /*29c0*/  LDC.64 R6, c[0x0][0x380] ;  /* 0x0000e000ff067b82 */ /* 0x000e220000000a00 */
[----:B------:R-:W1:Y:S01]  /*29d0*/  F2F.F32.F64 R11, R10 ;  /* 0x0000000a000b7310 */ /* 0x000e620000301000 */
[----:B------:R-:W2:Y:S01]  /*29e0*/  LDCU UR4, c[0x0][0x394] ;  /* 0x00007280ff0477ac */ /* 0x000ea20008000800 */
[----:B0-----:R-:W-:-:S05]  /*29f0*/  IMAD.WIDE R6, R5, 0x4, R6 ;  /* 0x0000000405067825 */ /* 0x001fca00078e0206 */
[----:B------:R-:W2:Y:S01]  /*2a00*/  LDG.E R14, desc[UR6][R6.64] ;  /* 0x00000006060e7981 */ /* 0x000ea2000c1e1900 */
[----:B------:R-:W0:Y:S01]  /*2a10*/  F2F.F32.F64 R9, R8 ;  /* 0x0000000800097310 */ /* 0x000e220000301000 */
[----:B-1----:R-:W-:-:S07]  /*2a20*/  FMUL R5, R2, R11 ;  /* 0x0000000b02057220 */ /* 0x002fce0000400000 */
[----:B------:R-:W1:Y:S01]  /*2a30*/  F2F.F32.F64 R12, R12 ;  /* 0x0000000c000c7310 */ /* 0x000e620000301000 */
[----:B0-----:R-:W-:-:S07]  /*2a40*/  FFMA R0, R0, R9, R5 ;  /* 0x0000000900007223 */ /* 0x001fce0000000005 */
[----:B------:R-:W0:Y:S01]  /*2a50*/  F2F.F32.F64 R17, R16 ;  /* 0x0000001000117310 */ /* 0x000e220000301000 */
[----:B-1----:R-:W-:-:S04]  /*2a60*/  FFMA R3, R3, R12, R0 ;  /* 0x0000000c03037223 */ /* 0x002fc80000000000 */
[----:B0-----:R-:W-:-:S04]  /*2a70*/  FFMA R3, R4, R17, R3 ;  /* 0x0000001104037223 */ /* 0x001fc80000000003 */
[----:B--2---:R-:W-:-:S05]  /*2a80*/  FFMA R3, R3, UR4, R14 ;  /* 0x0000000403037c23 */ /* 0x004fca000800000e */
[----:B------:R-:W-:Y:S01]  /*2a90*/  STG.E desc[UR6][R6.64], R3 ;  /* 0x0000000306007986 */ /* 0x000fe2000c101906 */
[----:B------:R-:W-:Y:S06]  /*2aa0*/  BAR.SYNC.DEFER_BLOCKING 0x0 ;  /* 0x0000000000007b1d */ /* 0x000fec0000010000 */
[----:B------:R-:W-:Y:S05]  /*2ab0*/  EXIT ;  /* 0x000000000000794d */ /* 0x000fea0003800000 */
        .weak           $__internal_0_$__cuda_sm20_dblrcp_rn_slowpath_v3
        .type           $__internal_0_$__cuda_sm20_dblrcp_rn_slowpath_v3,@function
        .size           $__internal_0_$__cuda_sm20_dblrcp_rn_slowpath_v3,($__internal_1_$__cuda_sm3x_div_rn_noftz_f32_slowpath - $__internal_0_$__cuda_sm20_dblrcp_rn_slowpath_v3)
$__internal_0_$__cuda_sm20_dblrcp_rn_slowpath_v3:
[----:B------:R-:W-:Y:S01]  /*2ac0*/  IMAD.MOV.U32 R6, RZ, RZ, R20 ;  /* 0x000000ffff067224 */ /* 0x000fe200078e0014 */
[----:B------:R-:W-:Y:S01]  /*2ad0*/  MOV R7, R21 ;  /* 0x0000001500077202 */ /* 0x000fe20000000f00 */
[----:B------:R-:W-:Y:S05]  /*2ae0*/  BSSY.RECONVERGENT B2, `(.L_x_57) ;  /* 0x0000025000027945 */ /* 0x000fea0003800200 */
[----:B------:R-:W-:-:S14]  /*2af0*/  DSETP.GTU.AND P1, PT, |R6|, +INF , PT ;  /* 0x7ff000000600742a */ /* 0x000fdc0003f2c200 */
[----:B------:R-:W-:Y:S05]  /*2b00*/  @P1 BRA `(.L_x_58) ;  /* 0x0000000000801947 */ /* 0x000fea0003800000 */
[----:B------:R-:W-:-:S05]  /*2b10*/  LOP3.LUT R20, R21, 0x7fffffff, RZ, 0xc0, !PT ;  /* 0x7fffffff15147812 */ /* 0x000fca00078ec0ff */
[----:B------:R-:W-:-:S05]  /*2b20*/  VIADD R17, R20, 0xffffffff ;  /* 0xffffffff14117836 */ /* 0x000fca0000000000 */
[----:B------:R-:W-:-:S13]  /*2b30*/  ISETP.GE.U32.AND P1, PT, R17, 0x7fefffff, PT ;  /* 0x7fefffff1100780c */ /* 0x000fda0003f26070 */
[----:B------:R-:W-:Y:S01]  /*2b40*/  @P1 LOP3.LUT R19, R7, 0x7ff00000, RZ, 0x3c, !PT ;  /* 0x7ff0000007131812 */ /* 0x000fe200078e3cff */
[----:B------:R-:W-:Y:S01]  /*2b50*/  @P1 IMAD.MOV.U32 R18, RZ, RZ, RZ ;  /* 0x000000ffff121224 */ /* 0x000fe200078e00ff */
[----:B------:R-:W-:Y:S06]  /*2b60*/  @P1 BRA `(.L_x_59) ;  /* 0x0000000000701947 */ /* 0x000fec0003800000 */
[----:B------:R-:W-:-:S13]  /*2b70*/  ISETP.GE.U32.AND P1, PT, R20, 0x1000001, PT ;  /* 0x010000011400780c */ /* 0x000fda0003f26070 */
[----:B------:R-:W-:Y:S05]  /*2b80*/  @!P1 BRA `(.L_x_60) ;  /* 0x0000000000389947 */ /* 0x000fea0003800000 */
[----:B------:R-:W-:Y:S02]  /*2b90*/  VIADD R19, R7, 0xc0200000 ;  /* 0xc020000007137836 */ /* 0x000fe40000000000 */
[----:B------:R-:W-:Y:S02]  /*2ba0*/  IMAD.MOV.U32 R18, RZ, RZ, R6 ;  /* 0x000000ffff127224 */ /* 0x000fe400078e0006 */
[----:B------:R-:W0:Y:S01]  /*2bb0*/  MUFU.RCP64H R21, R19 ;  /* 0x0000001300157308 */ /* 0x000e220000001800 */
[----:B------:R-:W-:-:S06]  /*2bc0*/  IMAD.MOV.U32 R20, RZ, RZ, R15 ;  /* 0x000000ffff147224 */ /* 0x000fcc00078e000f */
[----:B0-----:R-:W-:-:S08]  /*2bd0*/  DFMA R22, -R18, R20, 1 ;  /* 0x3ff000001216742b */ /* 0x001fd00000000114 */
[----:B------:R-:W-:-:S08]  /*2be0*/  DFMA R22, R22, R22, R22 ;  /* 0x000000161616722b */ /* 0x000fd00000000016 */
[----:B------:R-:W-:-:S08]  /*2bf0*/  DFMA R22, R20, R22, R20 ;  /* 0x000000161416722b */ /* 0x000fd00000000014 */
[----:B------:R-:W-:-:S08]  /*2c00*/  DFMA R20, -R18, R22, 1 ;  /* 0x3ff000001214742b */ /* 0x000fd00000000116 */
[----:B------:R-:W-:-:S08]  /*2c10*/  DFMA R20, R22, R20, R22 ;  /* 0x000000141614722b */ /* 0x000fd00000000016 */
[----:B------:R-:W-:-:S08]  /*2c20*/  DMUL R20, R20, 2.2250738585072013831e-308 ;  /* 0x0010000014147828 */ /* 0x000fd00000000000 */
[----:B------:R-:W-:-:S08]  /*2c30*/  DFMA R6, -R6, R20, 1 ;  /* 0x3ff000000606742b */ /* 0x000fd00000000114 */
[----:B------:R-:W-:-:S08]  /*2c40*/  DFMA R6, R6, R6, R6 ;  /* 0x000000060606722b */ /* 0x000fd00000000006 */
[----:B------:R-:W-:Y:S01]  /*2c50*/  DFMA R18, R20, R6, R20 ;  /* 0x000000061412722b */ /* 0x000fe20000000014 */
[----:B------:R-:W-:Y:S10]  /*2c60*/  BRA `(.L_x_59) ;  /* 0x0000000000307947 */ /* 0x000ff40003800000 */
.L_x_60:
[----:B------:R-:W-:Y:S01]  /*2c70*/  DMUL R6, R6, 8.11296384146066816958e+31 ;  /* 0x4690000006067828 */ /* 0x000fe20000000000 */
[----:B------:R-:W-:-:S05]  /*2c80*/  IMAD.MOV.U32 R18, RZ, RZ, R15 ;  /* 0x000000ffff127224 */ /* 0x000fca00078e000f */
[----:B------:R-:W0:Y:S02]  /*2c90*/  MUFU.RCP64H R19, R7 ;  /* 0x0000000700137308 */ /* 0x000e240000001800 */
[----:B0-----:R-:W-:-:S08]  /*2ca0*/  DFMA R20, -R6, R18, 1 ;  /* 0x3ff000000614742b */ /* 0x001fd00000000112 */
[----:B------:R-:W-:-:S08]  /*2cb0*/  DFMA R20, R20, R20, R20 ;  /* 0x000000141414722b */ /* 0x000fd00000000014 */
[----:B------:R-:W-:-:S08]  /*2cc0*/  DFMA R20, R18, R20, R18 ;  /* 0x000000141214722b */ /* 0x000fd00000000012 */
[----:B------:R-:W-:-:S08]  /*2cd0*/  DFMA R18, -R6, R20, 1 ;  /* 0x3ff000000612742b */ /* 0x000fd00000000114 */
[----:B------:R-:W-:-:S08]  /*2ce0*/  DFMA R18, R20, R18, R20 ;  /* 0x000000121412722b */ /* 0x000fd00000000014 */
[----:B------:R-:W-:Y:S01]  /*2cf0*/  DMUL R18, R18, 8.11296384146066816958e+31 ;  /* 0x4690000012127828 */ /* 0x000fe20000000000 */
[----:B------:R-:W-:Y:S10]  /*2d00*/  BRA `(.L_x_59) ;  /* 0x0000000000087947 */ /* 0x000ff40003800000 */
.L_x_58:
[----:B------:R-:W-:Y:S01]  /*2d10*/  LOP3.LUT R19, R7, 0x80000, RZ, 0xfc, !PT ;  /* 0x0008000007137812 */ /* 0x000fe200078efcff */
[----:B------:R-:W-:-:S07]  /*2d20*/  IMAD.MOV.U32 R18, RZ, RZ, R6 ;  /* 0x000000ffff127224 */ /* 0x000fce00078e0006 */
.L_x_59:
[----:B------:R-:W-:Y:S05]  /*2d30*/  BSYNC.RECONVERGENT B2 ;  /* 0x0000000000027941 */ /* 0x000fea0003800200 */
.L_x_57:
[----:B------:R-:W-:-:S04]  /*2d40*/  IMAD.MOV.U32 R17, RZ, RZ, 0x0 ;  /* 0x00000000ff117424 */ /* 0x000fc800078e00ff */
[----:B------:R-:W-:Y:S05]  /*2d50*/  RET.REL.NODEC R16 `(_Z17anisotropy_kernelP6float1iiffs) ;  /* 0xffffffd010a87950 */ /* 0x000fea0003c3ffff */
        .weak           $__internal_1_$__cuda_sm3x_div_rn_noftz_f32_slowpath
        .type           $__internal_1_$__cuda_sm3x_div_rn_noftz_f32_slowpath,@function
        .size           $__internal_1_$__cuda_sm3x_div_rn_noftz_f32_slowpath,($_Z17anisotropy_kernelP6float1iiffs$__internal_accurate_pow - $__internal_1_$__cuda_sm3x_div_rn_noftz_f32_slowpath)
$__internal_1_$__cuda_sm3x_div_rn_noftz_f32_slowpath:
[--C-:B------:R-:W-:Y:S01]  /*2d60*/  SHF.R.U32.HI R15, RZ, 0x17, R14.reuse ;  /* 0x00000017ff0f7819 */ /* 0x100fe2000001160e */
[----:B------:R-:W-:Y:S01]  /*2d70*/  BSSY.RECONVERGENT B2, `(.L_x_61) ;  /* 0x0000063000027945 */ /* 0x000fe20003800200 */
[----:B------:R-:W-:Y:S02]  /*2d80*/  SHF.R.U32.HI R6, RZ, 0x17, R7 ;  /* 0x00000017ff067819 */ /* 0x000fe40000011607 */
[----:B------:R-:W-:Y:S02]  /*2d90*/  LOP3.LUT R15, R15, 0xff, RZ, 0xc0, !PT ;  /* 0x000000ff0f0f7812 */ /* 0x000fe400078ec0ff */
[----:B------:R-:W-:Y:S01]  /*2da0*/  LOP3.LUT R18, R6, 0xff, RZ, 0xc0, !PT ;  /* 0x000000ff06127812 */ /* 0x000fe200078ec0ff */
[----:B------:R-:W-:Y:S02]  /*2db0*/  IMAD.MOV.U32 R6, RZ, RZ, R14 ;  /* 0x000000ffff067224 */ /* 0x000fe400078e000e */
[----:B------:R-:W-:Y:S02]  /*2dc0*/  VIADD R19, R15, 0xffffffff ;  /* 0xffffffff0f137836 */ /* 0x000fe40000000000 */
[----:B------:R-:W-:-:S03]  /*2dd0*/  VIADD R20, R18, 0xffffffff ;  /* 0xffffffff12147836 */ /* 0x000fc60000000000 */
[----:B------:R-:W-:-:S04]  /*2de0*/  ISETP.GT.U32.AND P0, PT, R19, 0xfd, PT ;  /* 0x000000fd1300780c */ /* 0x000fc80003f04070 */
[----:B------:R-:W-:-:S13]  /*2df0*/  ISETP.GT.U32.OR P0, PT, R20, 0xfd, P0 ;  /* 0x000000fd1400780c */ /* 0x000fda0000704470 */
[----:B------:R-:W-:Y:S01]  /*2e00*/  @!P0 IMAD.MOV.U32 R17, RZ, RZ, RZ ;  /* 0x000000ffff118224 */ /* 0x000fe200078e00ff */
[----:B------:R-:W-:Y:S06]  /*2e10*/  @!P0 BRA `(.L_x_62) ;  /* 0x00000000005c8947 */ /* 0x000fec0003800000 */
[----:B------:R-:W-:Y:S02]  /*2e20*/  FSETP.GTU.FTZ.AND P0, PT, |R7|, +INF , PT ;  /* 0x7f8000000700780b */ /* 0x000fe40003f1c200 */
[----:B------:R-:W-:-:S04]  /*2e30*/  FSETP.GTU.FTZ.AND P1, PT, |R14|, +INF , PT ;  /* 0x7f8000000e00780b */ /* 0x000fc80003f3c200 */
[----:B------:R-:W-:-:S13]  /*2e40*/  PLOP3.LUT P0, PT, P0, P1, PT, 0xf8, 0x8f ;  /* 0x00000000008f781c */ /* 0x000fda0000703f70 */
[----:B------:R-:W-:Y:S05]  /*2e50*/  @P0 BRA `(.L_x_63) ;  /* 0x00000004004c0947 */ /* 0x000fea0003800000 */
[----:B------:R-:W-:-:S13]  /*2e60*/  LOP3.LUT P0, RZ, R6, 0x7fffffff, R7, 0xc8, !PT ;  /* 0x7fffffff06ff7812 */ /* 0x000fda000780c807 */
[----:B------:R-:W-:Y:S05]  /*2e70*/  @!P0 BRA `(.L_x_64) ;  /* 0x00000004003c8947 */ /* 0x000fea0003800000 */
[C---:B------:R-:W-:Y:S02]  /*2e80*/  FSETP.NEU.FTZ.AND P2, PT, |R7|.reuse, +INF , PT ;  /* 0x7f8000000700780b */ /* 0x040fe40003f5d200 */
[----:B------:R-:W-:Y:S02]  /*2e90*/  FSETP.NEU.FTZ.AND P1, PT, |R14|, +INF , PT ;  /* 0x7f8000000e00780b */ /* 0x000fe40003f3d200 */
[----:B------:R-:W-:-:S11]  /*2ea0*/  FSETP.NEU.FTZ.AND P0, PT, |R7|, +INF , PT ;  /* 0x7f8000000700780b */ /* 0x000fd60003f1d200 */
[----:B------:R-:W-:Y:S05]  /*2eb0*/  @!P1 BRA !P2, `(.L_x_64) ;  /* 0x00000004002c9947 */ /* 0x000fea0005000000 */
[----:B------:R-:W-:-:S04]  /*2ec0*/  LOP3.LUT P2, RZ, R7, 0x7fffffff, RZ, 0xc0, !PT ;  /* 0x7fffffff07ff7812 */ /* 0x000fc8000784c0ff */
[----:B------:R-:W-:-:S13]  /*2ed0*/  PLOP3.LUT P1, PT, P1, P2, PT, 0x2f, 0xf2 ;  /* 0x0000000000f2781c */ /* 0x000fda0000f24577 */
[----:B------:R-:W-:Y:S05]  /*2ee0*/  @P1 BRA `(.L_x_65) ;  /* 0x0000000400181947 */ /* 0x000fea0003800000 */
[----:B------:R-:W-:-:S04]  /*2ef0*/  LOP3.LUT P1, RZ, R6, 0x7fffffff, RZ, 0xc0, !PT ;  /* 0x7fffffff06ff7812 */ /* 0x000fc8000782c0ff */
[----:B------:R-:W-:-:S13]  /*2f00*/  PLOP3.LUT P0, PT, P0, P1, PT, 0x2f, 0xf2 ;  /* 0x0000000000f2781c */ /* 0x000fda0000702577 */
[----:B------:R-:W-:Y:S05]  /*2f10*/  @P0 BRA `(.L_x_66) ;  /* 0x0000000400000947 */ /* 0x000fea0003800000 */
[----:B------:R-:W-:Y:S02]  /*2f20*/  ISETP.GE.AND P0, PT, R20, RZ, PT ;  /* 0x000000ff1400720c */ /* 0x000fe40003f06270 */
[----:B------:R-:W-:-:S11]  /*2f30*/  ISETP.GE.AND P1, PT, R19, RZ, PT ;  /* 0x000000ff1300720c */ /* 0x000fd60003f26270 */
[----:B------:R-:W-:Y:S01]  /*2f40*/  @P0 IMAD.MOV.U32 R17, RZ, RZ, RZ ;  /* 0x000000ffff110224 */ /* 0x000fe200078e00ff */
[----:B------:R-:W-:Y:S01]  /*2f50*/  @!P0 MOV R17, 0xffffffc0 ;  /* 0xffffffc000118802 */ /* 0x000fe20000000f00 */
[----:B------:R-:W-:Y:S01]  /*2f60*/  @!P0 FFMA R7, R7, 1.84467440737095516160e+19, RZ ;  /* 0x5f80000007078823 */ /* 0x000fe200000000ff */
[----:B------:R-:W-:-:S03]  /*2f70*/  @!P1 FFMA R6, R14, 1.84467440737095516160e+19, RZ ;  /* 0x5f8000000e069823 */ /* 0x000fc600000000ff */
[----:B------:R-:W-:-:S07]  /*2f80*/  @!P1 VIADD R17, R17, 0x40 ;  /* 0x0000004011119836 */ /* 0x000fce0000000000 */
.L_x_62:
[----:B------:R-:W-:Y:S01]  /*2f90*/  LEA R19, R15, 0xc0800000, 0x17 ;  /* 0xc08000000f137811 */ /* 0x000fe200078eb8ff */
[----:B------:R-:W-:Y:S01]  /*2fa0*/  VIADD R18, R18, 0xffffff81 ;  /* 0xffffff8112127836 */ /* 0x000fe20000000000 */
[----:B------:R-:W-:Y:S03]  /*2fb0*/  BSSY.RECONVERGENT B3, `(.L_x_67) ;  /* 0x0000035000037945 */ /* 0x000fe60003800200 */
[----:B------:R-:W-:Y:S02]  /*2fc0*/  IMAD.IADD R19, R6, 0x1, -R19 ;  /* 0x0000000106137824 */ /* 0x000fe400078e0a13 */
[C---:B------:R-:W-:Y:S01]  /*2fd0*/  IMAD R6, R18.reuse, -0x800000, R7 ;  /* 0xff80000012067824 */ /* 0x040fe200078e0207 */
[----:B------:R-:W-:Y:S01]  /*2fe0*/  IADD3 R18, PT, PT, R18, 0x7f, -R15 ;  /* 0x0000007f12127810 */ /* 0x000fe20007ffe80f */
[----:B------:R-:W0:Y:S01]  /*2ff0*/  MUFU.RCP R20, R19 ;  /* 0x0000001300147308 */ /* 0x000e220000001000 */
[----:B------:R-:W-:-:S03]  /*3000*/  FADD.FTZ R21, -R19, -RZ ;  /* 0x800000ff13157221 */ /* 0x000fc60000010100 */
[----:B------:R-:W-:Y:S02]  /*3010*/  IMAD.IADD R18, R18, 0x1, R17 ;  /* 0x0000000112127824 */ /* 0x000fe400078e0211 */
[----:B0-----:R-:W-:-:S04]  /*3020*/  FFMA R23, R20, R21, 1 ;  /* 0x3f80000014177423 */ /* 0x001fc80000000015 */
[----:B------:R-:W-:-:S04]  /*3030*/  FFMA R22, R20, R23, R20 ;  /* 0x0000001714167223 */ /* 0x000fc80000000014 */
[----:B------:R-:W-:-:S04]  /*3040*/  FFMA R7, R6, R22, RZ ;  /* 0x0000001606077223 */ /* 0x000fc800000000ff */
[----:B------:R-:W-:-:S04]  /*3050*/  FFMA R20, R21, R7, R6 ;  /* 0x0000000715147223 */ /* 0x000fc80000000006 */
[----:B------:R-:W-:-:S04]  /*3060*/  FFMA R23, R22, R20, R7 ;  /* 0x0000001416177223 */ /* 0x000fc80000000007 */
[----:B------:R-:W-:-:S04]  /*3070*/  FFMA R20, R21, R23, R6 ;  /* 0x0000001715147223 */ /* 0x000fc80000000006 */
[----:B------:R-:W-:-:S05]  /*3080*/  FFMA R6, R22, R20, R23 ;  /* 0x0000001416067223 */ /* 0x000fca0000000017 */
[----:B------:R-:W-:-:S04]  /*3090*/  SHF.R.U32.HI R7, RZ, 0x17, R6 ;  /* 0x00000017ff077819 */ /* 0x000fc80000011606 */
[----:B------:R-:W-:-:S05]  /*30a0*/  LOP3.LUT R7, R7, 0xff, RZ, 0xc0, !PT ;  /* 0x000000ff07077812 */ /* 0x000fca00078ec0ff */
[----:B------:R-:W-:-:S04]  /*30b0*/  IMAD.IADD R17, R7, 0x1, R18 ;  /* 0x0000000107117824 */ /* 0x000fc800078e0212 */
[----:B------:R-:W-:-:S05]  /*30c0*/  VIADD R7, R17, 0xffffffff ;  /* 0xffffffff11077836 */ /* 0x000fca0000000000 */
[----:B------:R-:W-:-:S13]  /*30d0*/  ISETP.GE.U32.AND P0, PT, R7, 0xfe, PT ;  /* 0x000000fe0700780c */ /* 0x000fda0003f06070 */
[----:B------:R-:W-:Y:S05]  /*30e0*/  @!P0 BRA `(.L_x_68) ;  /* 0x0000000000808947 */ /* 0x000fea0003800000 */
[----:B------:R-:W-:-:S13]  /*30f0*/  ISETP.GT.AND P0, PT, R17, 0xfe, PT ;  /* 0x000000fe1100780c */ /* 0x000fda0003f04270 */
[----:B------:R-:W-:Y:S05]  /*3100*/  @P0 BRA `(.L_x_69) ;  /* 0x00000000006c0947 */ /* 0x000fea0003800000 */
[----:B------:R-:W-:-:S13]  /*3110*/  ISETP.GE.AND P0, PT, R17, 0x1, PT ;  /* 0x000000011100780c */ /* 0x000fda0003f06270 */
[----:B------:R-:W-:Y:S05]  /*3120*/  @P0 BRA `(.L_x_70) ;  /* 0x0000000000740947 */ /* 0x000fea0003800000 */
[----:B------:R-:W-:Y:S02]  /*3130*/  ISETP.GE.AND P0, PT, R17, -0x18, PT ;  /* 0xffffffe81100780c */ /* 0x000fe40003f06270 */
[----:B------:R-:W-:-:S11]  /*3140*/  LOP3.LUT R6, R6, 0x80000000, RZ, 0xc0, !PT ;  /* 0x8000000006067812 */ /* 0x000fd600078ec0ff */
[----:B------:R-:W-:Y:S05]  /*3150*/  @!P0 BRA `(.L_x_70) ;  /* 0x0000000000688947 */ /* 0x000fea0003800000 */
[CCC-:B------:R-:W-:Y:S01]  /*3160*/  FFMA.RZ R7, R22.reuse, R20.reuse, R23.reuse ;  /* 0x0000001416077223 */ /* 0x1c0fe2000000c017 */
[CCC-:B------:R-:W-:Y:S01]  /*3170*/  FFMA.RM R18, R22.reuse, R20.reuse, R23.reuse ;  /* 0x0000001416127223 */ /* 0x1c0fe20000004017 */
[C---:B------:R-:W-:Y:S02]  /*3180*/  ISETP.NE.AND P2, PT, R17.reuse, RZ, PT ;  /* 0x000000ff1100720c */ /* 0x040fe40003f45270 */
[----:B------:R-:W-:Y:S02]  /*3190*/  ISETP.NE.AND P1, PT, R17, RZ, PT ;  /* 0x000000ff1100720c */ /* 0x000fe40003f25270 */
[----:B------:R-:W-:Y:S01]  /*31a0*/  LOP3.LUT R15, R7, 0x7fffff, RZ, 0xc0, !PT ;  /* 0x007fffff070f7812 */ /* 0x000fe200078ec0ff */
[----:B------:R-:W-:Y:S01]  /*31b0*/  FFMA.RP R7, R22, R20, R23 ;  /* 0x0000001416077223 */ /* 0x000fe20000008017 */
[----:B------:R-:W-:Y:S02]  /*31c0*/  VIADD R20, R17, 0x20 ;  /* 0x0000002011147836 */ /* 0x000fe40000000000 */
[----:B------:R-:W-:Y:S01]  /*31d0*/  LOP3.LUT R15, R15, 0x800000, RZ, 0xfc, !PT ;  /* 0x008000000f0f7812 */ /* 0x000fe200078efcff */
[----:B------:R-:W-:Y:S01]  /*31e0*/  IMAD.MOV R17, RZ, RZ, -R17 ;  /* 0x000000ffff117224 */ /* 0x000fe200078e0a11 */
[----:B------:R-:W-:-:S02]  /*31f0*/  FSETP.NEU.FTZ.AND P0, PT, R7, R18, PT ;  /* 0x000000120700720b */ /* 0x000fc40003f1d000 */
[----:B------:R-:W-:Y:S02]  /*3200*/  SHF.L.U32 R20, R15, R20, RZ ;  /* 0x000000140f147219 */ /* 0x000fe400000006ff */
[----:B------:R-:W-:Y:S02]  /*3210*/  SEL R18, R17, RZ, P2 ;  /* 0x000000ff11127207 */ /* 0x000fe40001000000 */
[----:B------:R-:W-:Y:S02]  /*3220*/  ISETP.NE.AND P1, PT, R20, RZ, P1 ;  /* 0x000000ff1400720c */ /* 0x000fe40000f25270 */
[----:B------:R-:W-:Y:S02]  /*3230*/  SHF.R.U32.HI R18, RZ, R18, R15 ;  /* 0x00000012ff127219 */ /* 0x000fe4000001160f */
[----:B------:R-:W-:Y:S02]  /*3240*/  PLOP3.LUT P0, PT, P0, P1, PT, 0xf8, 0x8f ;  /* 0x00000000008f781c */ /* 0x000fe40000703f70 */
[----:B------:R-:W-:-:S02]  /*3250*/  SHF.R.U32.HI R20, RZ, 0x1, R18 ;  /* 0x00000001ff147819 */ /* 0x000fc40000011612 */
[----:B------:R-:W-:-:S04]  /*3260*/  SEL R7, RZ, 0x1, !P0 ;  /* 0x00000001ff077807 */ /* 0x000fc80004000000 */
[----:B------:R-:W-:-:S04]  /*3270*/  LOP3.LUT R7, R7, 0x1, R20, 0xf8, !PT ;  /* 0x0000000107077812 */ /* 0x000fc800078ef814 */
[----:B------:R-:W-:-:S05]  /*3280*/  LOP3.LUT R7, R7, R18, RZ, 0xc0, !PT ;  /* 0x0000001207077212 */ /* 0x000fca00078ec0ff */
[----:B------:R-:W-:-:S05]  /*3290*/  IMAD.IADD R7, R20, 0x1, R7 ;  /* 0x0000000114077824 */ /* 0x000fca00078e0207 */
[----:B------:R-:W-:Y:S01]  /*32a0*/  LOP3.LUT R6, R7, R6, RZ, 0xfc, !PT ;  /* 0x0000000607067212 */ /* 0x000fe200078efcff */
[----:B------:R-:W-:Y:S06]  /*32b0*/  BRA `(.L_x_70) ;  /* 0x0000000000107947 */ /* 0x000fec0003800000 */
.L_x_69:
[----:B------:R-:W-:-:S04]  /*32c0*/  LOP3.LUT R6, R6, 0x80000000, RZ, 0xc0, !PT ;  /* 0x8000000006067812 */ /* 0x000fc800078ec0ff */
[----:B------:R-:W-:Y:S01]  /*32d0*/  LOP3.LUT R6, R6, 0x7f800000, RZ, 0xfc, !PT ;  /* 0x7f80000006067812 */ /* 0x000fe200078efcff */
[----:B------:R-:W-:Y:S06]  /*32e0*/  BRA `(.L_x_70) ;  /* 0x0000000000047947 */ /* 0x000fec0003800000 */
.L_x_68:
[----:B------:R-:W-:-:S07]  /*32f0*/  IMAD R6, R18, 0x800000, R6 ;  /* 0x0080000012067824 */ /* 0x000fce00078e0206 */
.L_x_70:
[----:B------:R-:W-:Y:S05]  /*3300*/  BSYNC.RECONVERGENT B3 ;  /* 0x0000000000037941 */ /* 0x000fea0003800200 */
.L_x_67:
[----:B------:R-:W-:Y:S05]  /*3310*/  BRA `(.L_x_71) ;  /* 0x0000000000207947 */ /* 0x000fea0003800000 */
.L_x_66:
[----:B------:R-:W-:-:S04]  /*3320*/  LOP3.LUT R6, R6, 0x80000000, R7, 0x48, !PT ;  /* 0x8000000006067812 */ /* 0x000fc800078e4807 */
[----:B------:R-:W-:Y:S01]  /*3330*/  LOP3.LUT R6, R6, 0x7f800000, RZ, 0xfc, !PT ;  /* 0x7f80000006067812 */ /* 0x000fe200078efcff */
[----:B------:R-:W-:Y:S06]  /*3340*/  BRA `(.L_x_71) ;  /* 0x0000000000147947 */ /* 0x000fec0003800000 */
.L_x_65:
[----:B------:R-:W-:Y:S01]  /*3350*/  LOP3.LUT R6, R6, 0x80000000, R7, 0x48, !PT ;  /* 0x8000000006067812 */ /* 0x000fe200078e4807 */
[----:B------:R-:W-:Y:S06]  /*3360*/  BRA `(.L_x_71) ;  /* 0x00000000000c7947 */ /* 0x000fec0003800000 */
.L_x_64:
[----:B------:R-:W0:Y:S01]  /*3370*/  MUFU.RSQ R6, -QNAN ;  /* 0xffc0000000067908 */ /* 0x000e220000001400 */
[----:B------:R-:W-:Y:S05]  /*3380*/  BRA `(.L_x_71) ;  /* 0x0000000000047947 */ /* 0x000fea0003800000 */
.L_x_63:
[----:B------:R-:W-:-:S07]  /*3390*/  FADD.FTZ R6, R7, R14 ;  /* 0x0000000e07067221 */ /* 0x000fce0000010000 */
.L_x_71:
[----:B------:R-:W-:Y:S05]  /*33a0*/  BSYNC.RECONVERGENT B2 ;  /* 0x0000000000027941 */ /* 0x000fea0003800200 */
.L_x_61:
[----:B------:R-:W-:Y:S02]  /*33b0*/  IMAD.MOV.U32 R17, RZ, RZ, 0x0 ;  /* 0x00000000ff117424 */ /* 0x000fe400078e00ff */
[----:B0-----:R-:W-:Y:S02]  /*33c0*/  IMAD.MOV.U32 R7, RZ, RZ, R6 ;  /* 0x000000ffff077224 */ /* 0x001fe400078e0006 */
[----:B------:R-:W-:Y:S05]  /*33d0*/  RET.REL.NODEC R16 `(_Z17anisotropy_kernelP6float1iiffs) ;  /* 0xffffffcc10087950 */ /* 0x000fea0003c3ffff */
        .type           $_Z17anisotropy_kernelP6float1iiffs$__internal_accurate_pow,@function
        .size           $_Z17anisotropy_kernelP6float1iiffs$__internal_accurate_pow,(.L_x_76 - $_Z17anisotropy_kernelP6float1iiffs$__internal_accurate_pow)
$_Z17anisotropy_kernelP6float1iiffs$__internal_accurate_pow:
[----:B------:R-:W-:Y:S01]  /*33e0*/  ISETP.GT.U32.AND P0, PT, R35, 0xfffff, PT ;  /* 0x000fffff2300780c */ /* 0x000fe20003f04070 */
[----:B------:R-:W-:Y:S01]  /*33f0*/  IMAD.MOV.U32 R18, RZ, RZ, R35 ;  /* 0x000000ffff127224 */ /* 0x000fe200078e0023 */
[----:B------:R-:W-:Y:S01]  /*3400*/  UMOV UR4, 0x7d2cafe2 ;  /* 0x7d2cafe200047882 */ /* 0x000fe20000000000 */
[----:B------:R-:W-:Y:S01]  /*3410*/  IMAD.MOV.U32 R22, RZ, RZ, 0x41ad3b5a ;  /* 0x41ad3b5aff167424 */ /* 0x000fe200078e00ff */
[----:B------:R-:W-:Y:S01]  /*3420*/  UMOV UR5, 0x3eb0f5ff ;  /* 0x3eb0f5ff00057882 */ /* 0x000fe20000000000 */
[----:B------:R-:W-:Y:S01]  /*3430*/  IMAD.MOV.U32 R23, RZ, RZ, 0x3ed0f5d2 ;  /* 0x3ed0f5d2ff177424 */ /* 0x000fe200078e00ff */
[----:B------:R-:W-:Y:S01]  /*3440*/  UMOV UR8, 0x3b39803f ;  /* 0x3b39803f00087882 */ /* 0x000fe20000000000 */
[----:B------:R-:W-:-:S06]  /*3450*/  UMOV UR9, 0x3c7abc9e ;  /* 0x3c7abc9e00097882 */ /* 0x000fcc0000000000 */
[----:B------:R-:W-:Y:S01]  /*3460*/  @!P0 DMUL R16, R34, 1.80143985094819840000e+16 ;  /* 0x4350000022108828 */ /* 0x000fe20000000000 */
[----:B------:R-:W-:-:S09]  /*3470*/  SHF.R.U32.HI R35, RZ, 0x14, R35 ;  /* 0x00000014ff237819 */ /* 0x000fd20000011623 */
[----:B------:R-:W-:Y:S01]  /*3480*/  @!P0 MOV R18, R17 ;  /* 0x0000001100128202 */ /* 0x000fe20000000f00 */
[----:B------:R-:W-:Y:S01]  /*3490*/  @!P0 IMAD.MOV.U32 R34, RZ, RZ, R16 ;  /* 0x000000ffff228224 */ /* 0x000fe200078e0010 */
[----:B------:R-:W-:Y:S01]  /*34a0*/  @!P0 LEA.HI R35, R17, 0xffffffca, RZ, 0xc ;  /* 0xffffffca11238811 */ /* 0x000fe200078f60ff */
[----:B------:R-:W-:Y:S01]  /*34b0*/  HFMA2 R17, -RZ, RZ, 3.59375, 0 ;  /* 0x43300000ff117431 */ /* 0x000fe200000001ff */
[----:B------:R-:W-:Y:S01]  /*34c0*/  LOP3.LUT R18, R18, 0x800fffff, RZ, 0xc0, !PT ;  /* 0x800fffff12127812 */ /* 0x000fe200078ec0ff */
[----:B------:R-:W-:-:S03]  /*34d0*/  IMAD.MOV.U32 R20, RZ, RZ, R34 ;  /* 0x000000ffff147224 */ /* 0x000fc600078e0022 */
[----:B------:R-:W-:Y:S01]  /*34e0*/  LOP3.LUT R19, R18, 0x3ff00000, RZ, 0xfc, !PT ;  /* 0x3ff0000012137812 */ /* 0x000fe200078efcff */
[----:B------:R-:W-:-:S03]  /*34f0*/  IMAD.MOV.U32 R18, RZ, RZ, RZ ;  /* 0x000000ffff127224 */ /* 0x000fc600078e00ff */
[----:B------:R-:W-:Y:S01]  /*3500*/  ISETP.GE.U32.AND P1, PT, R19, 0x3ff6a09f, PT ;  /* 0x3ff6a09f1300780c */ /* 0x000fe20003f26070 */
[----:B------:R-:W-:-:S12]  /*3510*/  IMAD.MOV.U32 R21, RZ, RZ, R19 ;  /* 0x000000ffff157224 */ /* 0x000fd800078e0013 */
[----:B------:R-:W-:-:S04]  /*3520*/  @P1 VIADD R16, R21, 0xfff00000 ;  /* 0xfff0000015101836 */ /* 0x000fc80000000000 */
[----:B------:R-:W-:Y:S02]  /*3530*/  @P1 IMAD.MOV.U32 R21, RZ, RZ, R16 ;  /* 0x000000ffff151224 */ /* 0x000fe400078e0010 */
[C---:B------:R-:W-:Y:S02]  /*3540*/  VIADD R16, R35.reuse, 0xfffffc01 ;  /* 0xfffffc0123107836 */ /* 0x040fe40000000000 */
[----:B------:R-:W-:Y:S02]  /*3550*/  @P1 VIADD R16, R35, 0xfffffc02 ;  /* 0xfffffc0223101836 */ /* 0x000fe40000000000 */
[C---:B------:R-:W-:Y:S02]  /*3560*/  DADD R26, R20.reuse, 1 ;  /* 0x3ff00000141a7429 */ /* 0x040fe40000000000 */
[----:B------:R-:W-:Y:S01]  /*3570*/  DADD R20, R20, -1 ;  /* 0xbff0000014147429 */ /* 0x000fe20000000000 */
[----:B------:R-:W-:-:S03]  /*3580*/  LOP3.LUT R16, R16, 0x80000000, RZ, 0x3c, !PT ;  /* 0x8000000010107812 */ /* 0x000fc600078e3cff */
[----:B------:R-:W0:Y:S02]  /*3590*/  MUFU.RCP64H R19, R27 ;  /* 0x0000001b00137308 */ /* 0x000e240000001800 */
[----:B0-----:R-:W-:-:S08]  /*35a0*/  DFMA R24, -R26, R18, 1 ;  /* 0x3ff000001a18742b */ /* 0x001fd00000000112 */
[----:B------:R-:W-:-:S08]  /*35b0*/  DFMA R24, R24, R24, R24 ;  /* 0x000000181818722b */ /* 0x000fd00000000018 */
[----:B------:R-:W-:-:S08]  /*35c0*/  DFMA R24, R18, R24, R18 ;  /* 0x000000181218722b */ /* 0x000fd00000000012 */
[----:B------:R-:W-:-:S08]  /*35d0*/  DMUL R18, R20, R24 ;  /* 0x0000001814127228 */ /* 0x000fd00000000000 */
[----:B------:R-:W-:-:S08]  /*35e0*/  DFMA R18, R20, R24, R18 ;  /* 0x000000181412722b */ /* 0x000fd00000000012 */
[----:B------:R-:W-:-:S08]  /*35f0*/  DMUL R30, R18, R18 ;  /* 0x00000012121e7228 */ /* 0x000fd00000000000 */
[----:B------:R-:W-:Y:S01]  /*3600*/  DFMA R22, R30, UR4, R22 ;  /* 0x000000041e167c2b */ /* 0x000fe20008000016 */
[----:B------:R-:W-:Y:S01]  /*3610*/  UMOV UR4, 0x75488a3f ;  /* 0x75488a3f00047882 */ /* 0x000fe20000000000 */
[----:B------:R-:W-:-:S06]  /*3620*/  UMOV UR5, 0x3ef3b20a ;  /* 0x3ef3b20a00057882 */ /* 0x000fcc0000000000 */
[----:B------:R-:W-:Y:S01]  /*3630*/  DFMA R28, R30, R22, UR4 ;  /* 0x000000041e1c7e2b */ /* 0x000fe20008000016 */
[----:B------:R-:W-:Y:S01]  /*3640*/  UMOV UR4, 0xe4faecd5 ;  /* 0xe4faecd500047882 */ /* 0x000fe20000000000 */
[----:B------:R-:W-:Y:S01]  /*3650*/  UMOV UR5, 0x3f1745cd ;  /* 0x3f1745cd00057882 */ /* 0x000fe20000000000 */
[----:B------:R-:W-:-:S05]  /*3660*/  DADD R22, R20, -R18 ;  /* 0x0000000014167229 */ /* 0x000fca0000000812 */
[----:B------:R-:W-:Y:S01]  /*3670*/  DFMA R28, R30, R28, UR4 ;  /* 0x000000041e1c7e2b */ /* 0x000fe2000800001c */
[----:B------:R-:W-:Y:S01]  /*3680*/  UMOV UR4, 0x258a578b ;  /* 0x258a578b00047882 */ /* 0x000fe20000000000 */
[----:B------:R-:W-:Y:S01]  /*3690*/  UMOV UR5, 0x3f3c71c7 ;  /* 0x3f3c71c700057882 */ /* 0x000fe20000000000 */
[----:B------:R-:W-:-:S05]  /*36a0*/  DADD R22, R22, R22 ;  /* 0x0000000016167229 */ /* 0x000fca0000000016 */
[----:B------:R-:W-:Y:S01]  /*36b0*/  DFMA R28, R30, R28, UR4 ;  /* 0x000000041e1c7e2b */ /* 0x000fe2000800001c */
[----:B------:R-:W-:Y:S01]  /*36c0*/  UMOV UR4, 0x9242b910 ;  /* 0x9242b91000047882 */ /* 0x000fe20000000000 */
[----:B------:R-:W-:Y:S01]  /*36d0*/  UMOV UR5, 0x3f624924 ;  /* 0x3f62492400057882 */ /* 0x000fe20000000000 */
[----:B------:R-:W-:-:S05]  /*36e0*/  DFMA R22, R20, -R18, R22 ;  /* 0x800000121416722b */ /* 0x000fca0000000016 */
[----:B------:R-:W-:Y:S01]  /*36f0*/  DFMA R28, R30, R28, UR4 ;  /* 0x000000041e1c7e2b */ /* 0x000fe2000800001c */
[----:B------:R-:W-:Y:S01]  /*3700*/  UMOV UR4, 0x99999dfb ;  /* 0x99999dfb00047882 */ /* 0x000fe20000000000 */
[----:B------:R-:W-:Y:S01]  /*3710*/  UMOV UR5, 0x3f899999 ;  /* 0x3f89999900057882 */ /* 0x000fe20000000000 */
[----:B------:R-:W-:Y:S02]  /*3720*/  DMUL R22, R24, R22 ;  /* 0x0000001618167228 */ /* 0x000fe40000000000 */
[----:B------:R-:W-:-:S03]  /*3730*/  DMUL R24, R18, R18 ;  /* 0x0000001212187228 */ /* 0x000fc60000000000 */
[----:B------:R-:W-:Y:S01]  /*3740*/  DFMA R28, R30, R28, UR4 ;  /* 0x000000041e1c7e2b */ /* 0x000fe2000800001c */
[----:B------:R-:W-:Y:S01]  /*3750*/  UMOV UR4, 0x55555555 ;  /* 0x5555555500047882 */ /* 0x000fe20000000000 */
[----:B------:R-:W-:-:S03]  /*3760*/  UMOV UR5, 0x3fb55555 ;  /* 0x3fb5555500057882 */ /* 0x000fc60000000000 */
[----:B------:R-:W-:-:S03]  /*3770*/  DMUL R32, R18, R24 ;  /* 0x0000001812207228 */ /* 0x000fc60000000000 */
[----:B------:R-:W-:-:S08]  /*3780*/  DFMA R20, R30, R28, UR4 ;  /* 0x000000041e147e2b */ /* 0x000fd0000800001c */
[----:B------:R-:W-:Y:S01]  /*3790*/  DADD R26, -R20, UR4 ;  /* 0x00000004141a7e29 */ /* 0x000fe20008000100 */
[----:B------:R-:W-:Y:S01]  /*37a0*/  UMOV UR4, 0xb9e7b0 ;  /* 0x00b9e7b000047882 */ /* 0x000fe20000000000 */
[----:B------:R-:W-:-:S06]  /*37b0*/  UMOV UR5, 0x3c46a4cb ;  /* 0x3c46a4cb00057882 */ /* 0x000fcc0000000000 */
[----:B------:R-:W-:Y:S02]  /*37c0*/  DFMA R26, R30, R28, R26 ;  /* 0x0000001c1e1a722b */ /* 0x000fe4000000001a */
[----:B------:R-:W-:Y:S01]  /*37d0*/  DFMA R28, R18, R18, -R24 ;  /* 0x00000012121c722b */ /* 0x000fe20000000818 */
[----:B------:R-:W-:Y:S02]  /*37e0*/  VIADD R31, R23, 0x100000 ;  /* 0x00100000171f7836 */ /* 0x000fe40000000000 */
[----:B------:R-:W-:-:S06]  /*37f0*/  IMAD.MOV.U32 R30, RZ, RZ, R22 ;  /* 0x000000ffff1e7224 */ /* 0x000fcc00078e0016 */
[----:B------:R-:W-:Y:S02]  /*3800*/  DFMA R28, R18, R30, R28 ;  /* 0x0000001e121c722b */ /* 0x000fe4000000001c */
[----:B------:R-:W-:Y:S01]  /*3810*/  DADD R30, R26, -UR4 ;  /* 0x800000041a1e7e29 */ /* 0x000fe20008000000 */
[----:B------:R-:W-:Y:S01]  /*3820*/  UMOV UR4, 0x80000000 ;  /* 0x8000000000047882 */ /* 0x000fe20000000000 */
[----:B------:R-:W-:Y:S01]  /*3830*/  DFMA R26, R18, R24, -R32 ;  /* 0x00000018121a722b */ /* 0x000fe20000000820 */
[----:B------:R-:W-:-:S07]  /*3840*/  UMOV UR5, 0x43300000 ;  /* 0x4330000000057882 */ /* 0x000fce0000000000 */
[----:B------:R-:W-:Y:S02]  /*3850*/  DFMA R26, R22, R24, R26 ;  /* 0x00000018161a722b */ /* 0x000fe4000000001a */
[----:B------:R-:W-:-:S06]  /*3860*/  DADD R24, R20, R30 ;  /* 0x0000000014187229 */ /* 0x000fcc000000001e */
[----:B------:R-:W-:Y:S02]  /*3870*/  DFMA R26, R18, R28, R26 ;  /* 0x0000001c121a722b */ /* 0x000fe4000000001a */
[----:B------:R-:W-:Y:S02]  /*3880*/  DADD R28, R20, -R24 ;  /* 0x00000000141c7229 */ /* 0x000fe40000000818 */
[----:B------:R-:W-:-:S06]  /*3890*/  DMUL R20, R24, R32 ;  /* 0x0000002018147228 */ /* 0x000fcc0000000000 */
[----:B------:R-:W-:Y:S02]  /*38a0*/  DADD R30, R30, R28 ;  /* 0x000000001e1e7229 */ /* 0x000fe4000000001c */
[----:B------:R-:W-:-:S08]  /*38b0*/  DFMA R28, R24, R32, -R20 ;  /* 0x00000020181c722b */ /* 0x000fd00000000814 */
[----:B------:R-:W-:-:S08]  /*38c0*/  DFMA R26, R24, R26, R28 ;  /* 0x0000001a181a722b */ /* 0x000fd0000000001c */
[----:B------:R-:W-:-:S08]  /*38d0*/  DFMA R30, R30, R32, R26 ;  /* 0x000000201e1e722b */ /* 0x000fd0000000001a */
[----:B------:R-:W-:-:S08]  /*38e0*/  DADD R26, R20, R30 ;  /* 0x00000000141a7229 */ /* 0x000fd0000000001e */
[--C-:B------:R-:W-:Y:S02]  /*38f0*/  DADD R24, R18, R26.reuse ;  /* 0x0000000012187229 */ /* 0x100fe4000000001a */
[----:B------:R-:W-:-:S06]  /*3900*/  DADD R20, R20, -R26 ;  /* 0x0000000014147229 */ /* 0x000fcc000000081a */
[----:B------:R-:W-:Y:S02]  /*3910*/  DADD R18, R18, -R24 ;  /* 0x0000000012127229 */ /* 0x000fe40000000818 */
[----:B------:R-:W-:-:S06]  /*3920*/  DADD R20, R30, R20 ;  /* 0x000000001e147229 */ /* 0x000fcc0000000014 */
[----:B------:R-:W-:-:S08]  /*3930*/  DADD R18, R26, R18 ;  /* 0x000000001a127229 */ /* 0x000fd00000000012 */
[----:B------:R-:W-:-:S08]  /*3940*/  DADD R18, R20, R18 ;  /* 0x0000000014127229 */ /* 0x000fd00000000012 */
[----:B------:R-:W-:Y:S02]  /*3950*/  DADD R22, R22, R18 ;  /* 0x0000000016167229 */ /* 0x000fe40000000012 */
[----:B------:R-:W-:Y:S01]  /*3960*/  DADD R18, R16, -UR4 ;  /* 0x8000000410127e29 */ /* 0x000fe20008000000 */
[----:B------:R-:W-:Y:S01]  /*3970*/  UMOV UR4, 0xfefa39ef ;  /* 0xfefa39ef00047882 */ /* 0x000fe20000000000 */
[----:B------:R-:W-:-:S04]  /*3980*/  UMOV UR5, 0x3fe62e42 ;  /* 0x3fe62e4200057882 */ /* 0x000fc80000000000 */
[----:B------:R-:W-:-:S08]  /*3990*/  DADD R20, R24, R22 ;  /* 0x0000000018147229 */ /* 0x000fd00000000016 */
[--C-:B------:R-:W-:Y:S02]  /*39a0*/  DFMA R16, R18, UR4, R20.reuse ;  /* 0x0000000412107c2b */ /* 0x100fe40008000014 */
[----:B------:R-:W-:-:S06]  /*39b0*/  DADD R26, R24, -R20 ;  /* 0x00000000181a7229 */ /* 0x000fcc0000000814 */
[----:B------:R-:W-:Y:S02]  /*39c0*/  DFMA R24, R18, -UR4, R16 ;  /* 0x8000000412187c2b */ /* 0x000fe40008000010 */
[----:B------:R-:W-:-:S06]  /*39d0*/  DADD R26, R22, R26 ;  /* 0x00000000161a7229 */ /* 0x000fcc000000001a */
[----:B------:R-:W-:-:S08]  /*39e0*/  DADD R24, -R20, R24 ;  /* 0x0000000014187229 */ /* 0x000fd00000000118 */
[----:B------:R-:W-:Y:S01]  /*39f0*/  DADD R20, R26, -R24 ;  /* 0x000000001a147229 */ /* 0x000fe20000000818 */
[----:B------:R-:W-:Y:S02]  /*3a00*/  IMAD.MOV.U32 R24, RZ, RZ, 0x652b82fe ;  /* 0x652b82feff187424 */ /* 0x000fe400078e00ff */
[----:B------:R-:W-:-:S05]  /*3a10*/  IMAD.MOV.U32 R25, RZ, RZ, 0x3ff71547 ;  /* 0x3ff71547ff197424 */ /* 0x000fca00078e00ff */
[----:B------:R-:W-:-:S08]  /*3a20*/  DFMA R20, R18, UR8, R20 ;  /* 0x0000000812147c2b */ /* 0x000fd00008000014 */
[----:B------:R-:W-:-:S08]  /*3a30*/  DADD R18, R16, R20 ;  /* 0x0000000010127229 */ /* 0x000fd00000000014 */
[----:B------:R-:W-:Y:S02]  /*3a40*/  DADD R22, R16, -R18 ;  /* 0x0000000010167229 */ /* 0x000fe40000000812 */
[----:B------:R-:W-:-:S06]  /*3a50*/  DMUL R16, R18, 2 ;  /* 0x4000000012107828 */ /* 0x000fcc0000000000 */
[----:B------:R-:W-:Y:S02]  /*3a60*/  DADD R20, R20, R22 ;  /* 0x0000000014147229 */ /* 0x000fe40000000016 */
[----:B------:R-:W-:-:S08]  /*3a70*/  DFMA R18, R18, 2, -R16 ;  /* 0x400000001212782b */ /* 0x000fd00000000810 */
[----:B------:R-:W-:-:S08]  /*3a80*/  DFMA R20, R20, 2, R18 ;  /* 0x400000001414782b */ /* 0x000fd00000000012 */
[----:B------:R-:W-:-:S08]  /*3a90*/  DADD R26, R16, R20 ;  /* 0x00000000101a7229 */ /* 0x000fd00000000014 */
[----:B------:R-:W-:Y:S02]  /*3aa0*/  DFMA R24, R26, R24, 6.75539944105574400000e+15 ;  /* 0x433800001a18742b */ /* 0x000fe40000000018 */
[----:B------:R-:W-:Y:S01]  /*3ab0*/  FSETP.GEU.AND P0, PT, |R27|, 4.1917929649353027344, PT ;  /* 0x4086232b1b00780b */ /* 0x000fe20003f0e200 */
[----:B------:R-:W-:-:S05]  /*3ac0*/  DADD R16, R16, -R26 ;  /* 0x0000000010107229 */ /* 0x000fca000000081a */
[----:B------:R-:W-:-:S03]  /*3ad0*/  DADD R18, R24, -6.75539944105574400000e+15 ;  /* 0xc338000018127429 */ /* 0x000fc60000000000 */
[----:B------:R-:W-:-:S05]  /*3ae0*/  DADD R20, R20, R16 ;  /* 0x0000000014147229 */ /* 0x000fca0000000010 */
        /* <DEDUP_REMOVED lines=42> */
[----:B------:R-:W-:Y:S02]  /*3d90*/  @!P1 LEA.HI R16, R24, R24, RZ, 0x1 ;  /* 0x0000001818109211 */ /* 0x000fe400078f08ff */
[----:B------:R-:W-:Y:S02]  /*3da0*/  FSEL R23, R23, RZ, P0 ;  /* 0x000000ff17177208 */ /* 0x000fe40000000000 */
[----:B------:R-:W-:-:S05]  /*3db0*/  @!P1 SHF.R.S32.HI R16, RZ, 0x1, R16 ;  /* 0x00000001ff109819 */ /* 0x000fca0000011410 */
[----:B------:R-:W-:Y:S02]  /*3dc0*/  @!P1 IMAD.IADD R17, R24, 0x1, -R16 ;  /* 0x0000000118119824 */ /* 0x000fe400078e0a10 */
[----:B------:R-:W-:Y:S02]  /*3dd0*/  @!P1 IMAD R19, R16, 0x100000, R19 ;  /* 0x0010000010139824 */ /* 0x000fe400078e0213 */
[----:B------:R-:W-:Y:S01]  /*3de0*/  @!P1 IMAD.MOV.U32 R16, RZ, RZ, RZ ;  /* 0x000000ffff109224 */ /* 0x000fe200078e00ff */
[----:B------:R-:W-:-:S06]  /*3df0*/  @!P1 LEA R17, R17, 0x3ff00000, 0x14 ;  /* 0x3ff0000011119811 */ /* 0x000fcc00078ea0ff */
[----:B------:R-:W-:-:S11]  /*3e00*/  @!P1 DMUL R22, R18, R16 ;  /* 0x0000001012169228 */ /* 0x000fd60000000000 */
.L_x_72:
[----:B------:R-:W-:Y:S01]  /*3e10*/  DFMA R20, R20, R22, R22 ;  /* 0x000000161414722b */ /* 0x000fe20000000016 */
[----:B------:R-:W-:Y:S01]  /*3e20*/  IMAD.MOV.U32 R18, RZ, RZ, R6 ;  /* 0x000000ffff127224 */ /* 0x000fe200078e0006 */
[----:B------:R-:W-:Y:S01]  /*3e30*/  DSETP.NEU.AND P0, PT, |R22|, +INF , PT ;  /* 0x7ff000001600742a */ /* 0x000fe20003f0d200 */
[----:B------:R-:W-:-:S07]  /*3e40*/  IMAD.MOV.U32 R19, RZ, RZ, 0x0 ;  /* 0x00000000ff137424 */ /* 0x000fce00078e00ff */
[----:B------:R-:W-:Y:S02]  /*3e50*/  FSEL R16, R22, R20, !P0 ;  /* 0x0000001416107208 */ /* 0x000fe40004000000 */
[----:B------:R-:W-:Y:S01]  /*3e60*/  FSEL R17, R23, R21, !P0 ;  /* 0x0000001517117208 */ /* 0x000fe20004000000 */
[----:B------:R-:W-:Y:S06]  /*3e70*/  RET.REL.NODEC R18 `(_Z17anisotropy_kernelP6float1iiffs) ;  /* 0xffffffc012607950 */ /* 0x000fec0003c3ffff */
.L_x_73:
[----:B------:R-:W-:-:S00]  /*3e80*/  BRA `(.L_x_73) ;  /* 0xfffffffc00fc7947 */ /* 0x000fc0000383ffff */
[----:B------:R-:W-:-:S00]  /*3e90*/  NOP ;  /* 0x0000000000007918 */ /* 0x000fc00000000000 */
        /* <DEDUP_REMOVED lines=14> */
.L_x_76:


//--------------------- .nv.shared.reserved.0     --------------------------
	.section	.nv.shared.reserved.0,"aw",@nobits
	.weak		__nv_reservedSMEM_offset_0_alias
	.size		__nv_reservedSMEM_offset_0_alias, 0, 64
	.other		__nv_reservedSMEM_offset_0_alias,@"STO_CUDA_RESERVED_SHARED STV_DEFAULT"
__nv_reservedSMEM_offset_0_alias:
	.zero		0
	.zero		64


//--------------------- .nv.constant0._Z17anisotropy_kernelP6float1iiffs --------------------------
	.section	.nv.constant0._Z17anisotropy_kernelP6float1iiffs,"a",@progbits
	.sectionflags	@""
	.align	4
.nv.constant0._Z17anisotropy_kernelP6float1iiffs:
	.zero		922


//--------------------- SYMBOLS --------------------------

	.type		.nv.reservedSmem.offset0,@object
	.size		.nv.reservedSmem.offset0,0x4
